//
// Generated by NVIDIA NVVM Compiler
//
// Compiler Build ID: CL-36424714
// Cuda compilation tools, release 13.0, V13.0.88
// Based on NVVM 20.0.0
//

.version 9.0
.target sm_100
.address_size 64

	// .globl	_Z19matmul_naive_kernelPKfS0_Pfiii
// _ZZ23matmul_tiled_ref_kernelPKfS0_PfiiiE2As has been demoted
// _ZZ23matmul_tiled_ref_kernelPKfS0_PfiiiE2Bs has been demoted

.visible .entry _Z19matmul_naive_kernelPKfS0_Pfiii(
	.param .u64 .ptr .align 1 _Z19matmul_naive_kernelPKfS0_Pfiii_param_0,
	.param .u64 .ptr .align 1 _Z19matmul_naive_kernelPKfS0_Pfiii_param_1,
	.param .u64 .ptr .align 1 _Z19matmul_naive_kernelPKfS0_Pfiii_param_2,
	.param .u32 _Z19matmul_naive_kernelPKfS0_Pfiii_param_3,
	.param .u32 _Z19matmul_naive_kernelPKfS0_Pfiii_param_4,
	.param .u32 _Z19matmul_naive_kernelPKfS0_Pfiii_param_5
)
{
	.reg .pred 	%p<13>;
	.reg .b32 	%r<41>;
	.reg .b32 	%f<68>;
	.reg .b64 	%rd<53>;

	ld.param.u64 	%rd7, [_Z19matmul_naive_kernelPKfS0_Pfiii_param_0];
	ld.param.u64 	%rd8, [_Z19matmul_naive_kernelPKfS0_Pfiii_param_1];
	ld.param.u64 	%rd6, [_Z19matmul_naive_kernelPKfS0_Pfiii_param_2];
	ld.param.u32 	%r20, [_Z19matmul_naive_kernelPKfS0_Pfiii_param_3];
	ld.param.u32 	%r18, [_Z19matmul_naive_kernelPKfS0_Pfiii_param_4];
	ld.param.u32 	%r19, [_Z19matmul_naive_kernelPKfS0_Pfiii_param_5];
	cvta.to.global.u64 	%rd1, %rd8;
	cvta.to.global.u64 	%rd2, %rd7;
	mov.u32 	%r21, %ctaid.y;
	mov.u32 	%r22, %ntid.y;
	mov.u32 	%r23, %tid.y;
	mad.lo.s32 	%r1, %r21, %r22, %r23;
	mov.u32 	%r24, %ctaid.x;
	mov.u32 	%r25, %ntid.x;
	mov.u32 	%r26, %tid.x;
	mad.lo.s32 	%r2, %r24, %r25, %r26;
	setp.ge.s32 	%p1, %r1, %r20;
	setp.ge.s32 	%p2, %r2, %r19;
	or.pred  	%p3, %p1, %p2;
	@%p3 bra 	$L__BB0_14;
	setp.lt.s32 	%p4, %r18, 1;
	mov.f32 	%f67, 0f00000000;
	@%p4 bra 	$L__BB0_13;
	mul.lo.s32 	%r3, %r18, %r1;
	and.b32  	%r4, %r18, 7;
	setp.lt.u32 	%p5, %r18, 8;
	mov.f32 	%f67, 0f00000000;
	mov.b32 	%r39, 0;
	@%p5 bra 	$L__BB0_5;
	and.b32  	%r39, %r18, 2147483640;
	neg.s32 	%r37, %r39;
	shl.b32 	%r7, %r19, 3;
	mul.wide.u32 	%rd9, %r3, 4;
	add.s64 	%rd10, %rd9, %rd2;
	add.s64 	%rd52, %rd10, 16;
	mov.f32 	%f67, 0f00000000;
	mul.wide.s32 	%rd13, %r19, 4;
	mov.u32 	%r36, %r2;
$L__BB0_4:
	.pragma "nounroll";
	ld.global.nc.f32 	%f17, [%rd52+-16];
	mul.wide.s32 	%rd11, %r36, 4;
	add.s64 	%rd12, %rd1, %rd11;
	ld.global.nc.f32 	%f18, [%rd12];
	fma.rn.f32 	%f19, %f17, %f18, %f67;
	ld.global.nc.f32 	%f20, [%rd52+-12];
	add.s64 	%rd14, %rd12, %rd13;
	ld.global.nc.f32 	%f21, [%rd14];
	fma.rn.f32 	%f22, %f20, %f21, %f19;
	ld.global.nc.f32 	%f23, [%rd52+-8];
	add.s64 	%rd15, %rd14, %rd13;
	ld.global.nc.f32 	%f24, [%rd15];
	fma.rn.f32 	%f25, %f23, %f24, %f22;
	ld.global.nc.f32 	%f26, [%rd52+-4];
	add.s64 	%rd16, %rd15, %rd13;
	ld.global.nc.f32 	%f27, [%rd16];
	fma.rn.f32 	%f28, %f26, %f27, %f25;
	ld.global.nc.f32 	%f29, [%rd52];
	add.s64 	%rd17, %rd16, %rd13;
	ld.global.nc.f32 	%f30, [%rd17];
	fma.rn.f32 	%f31, %f29, %f30, %f28;
	ld.global.nc.f32 	%f32, [%rd52+4];
	add.s64 	%rd18, %rd17, %rd13;
	ld.global.nc.f32 	%f33, [%rd18];
	fma.rn.f32 	%f34, %f32, %f33, %f31;
	ld.global.nc.f32 	%f35, [%rd52+8];
	add.s64 	%rd19, %rd18, %rd13;
	ld.global.nc.f32 	%f36, [%rd19];
	fma.rn.f32 	%f37, %f35, %f36, %f34;
	ld.global.nc.f32 	%f38, [%rd52+12];
	add.s64 	%rd20, %rd19, %rd13;
	ld.global.nc.f32 	%f39, [%rd20];
	fma.rn.f32 	%f67, %f38, %f39, %f37;
	add.s32 	%r37, %r37, 8;
	add.s32 	%r36, %r36, %r7;
	add.s64 	%rd52, %rd52, 32;
	setp.ne.s32 	%p6, %r37, 0;
	@%p6 bra 	$L__BB0_4;
$L__BB0_5:
	setp.eq.s32 	%p7, %r4, 0;
	@%p7 bra 	$L__BB0_13;
	and.b32  	%r13, %r18, 3;
	setp.lt.u32 	%p8, %r4, 4;
	@%p8 bra 	$L__BB0_8;
	add.s32 	%r28, %r39, %r3;
	mul.wide.u32 	%rd21, %r28, 4;
	add.s64 	%rd22, %rd2, %rd21;
	ld.global.nc.f32 	%f41, [%rd22];
	mad.lo.s32 	%r29, %r39, %r19, %r2;
	mul.wide.s32 	%rd23, %r29, 4;
	add.s64 	%rd24, %rd1, %rd23;
	ld.global.nc.f32 	%f42, [%rd24];
	fma.rn.f32 	%f43, %f41, %f42, %f67;
	cvt.u64.u32 	%rd25, %r3;
	cvt.u64.u32 	%rd26, %r39;
	add.s64 	%rd27, %rd26, %rd25;
	shl.b64 	%rd28, %rd27, 2;
	add.s64 	%rd29, %rd2, %rd28;
	ld.global.nc.f32 	%f44, [%rd29+4];
	mul.wide.s32 	%rd30, %r19, 4;
	add.s64 	%rd31, %rd24, %rd30;
	ld.global.nc.f32 	%f45, [%rd31];
	fma.rn.f32 	%f46, %f44, %f45, %f43;
	ld.global.nc.f32 	%f47, [%rd29+8];
	add.s64 	%rd32, %rd31, %rd30;
	ld.global.nc.f32 	%f48, [%rd32];
	fma.rn.f32 	%f49, %f47, %f48, %f46;
	ld.global.nc.f32 	%f50, [%rd29+12];
	add.s64 	%rd33, %rd32, %rd30;
	ld.global.nc.f32 	%f51, [%rd33];
	fma.rn.f32 	%f67, %f50, %f51, %f49;
	add.s32 	%r39, %r39, 4;
$L__BB0_8:
	setp.eq.s32 	%p9, %r13, 0;
	@%p9 bra 	$L__BB0_13;
	setp.eq.s32 	%p10, %r13, 1;
	@%p10 bra 	$L__BB0_11;
	add.s32 	%r30, %r39, %r3;
	mul.wide.u32 	%rd34, %r30, 4;
	add.s64 	%rd35, %rd2, %rd34;
	ld.global.nc.f32 	%f53, [%rd35];
	mad.lo.s32 	%r31, %r39, %r19, %r2;
	mul.wide.s32 	%rd36, %r31, 4;
	add.s64 	%rd37, %rd1, %rd36;
	ld.global.nc.f32 	%f54, [%rd37];
	fma.rn.f32 	%f55, %f53, %f54, %f67;
	cvt.u64.u32 	%rd38, %r3;
	cvt.u64.u32 	%rd39, %r39;
	add.s64 	%rd40, %rd39, %rd38;
	shl.b64 	%rd41, %rd40, 2;
	add.s64 	%rd42, %rd2, %rd41;
	ld.global.nc.f32 	%f56, [%rd42+4];
	mul.wide.s32 	%rd43, %r19, 4;
	add.s64 	%rd44, %rd37, %rd43;
	ld.global.nc.f32 	%f57, [%rd44];
	fma.rn.f32 	%f67, %f56, %f57, %f55;
	add.s32 	%r39, %r39, 2;
$L__BB0_11:
	and.b32  	%r32, %r18, 1;
	setp.eq.b32 	%p11, %r32, 1;
	not.pred 	%p12, %p11;
	@%p12 bra 	$L__BB0_13;
	add.s32 	%r33, %r39, %r3;
	mul.wide.u32 	%rd45, %r33, 4;
	add.s64 	%rd46, %rd2, %rd45;
	ld.global.nc.f32 	%f58, [%rd46];
	mad.lo.s32 	%r34, %r39, %r19, %r2;
	mul.wide.s32 	%rd47, %r34, 4;
	add.s64 	%rd48, %rd1, %rd47;
	ld.global.nc.f32 	%f59, [%rd48];
	fma.rn.f32 	%f67, %f58, %f59, %f67;
$L__BB0_13:
	mad.lo.s32 	%r35, %r19, %r1, %r2;
	cvta.to.global.u64 	%rd49, %rd6;
	mul.wide.s32 	%rd50, %r35, 4;
	add.s64 	%rd51, %rd49, %rd50;
	st.global.f32 	[%rd51], %f67;
$L__BB0_14:
	ret;

}
	// .globl	_Z23matmul_tiled_ref_kernelPKfS0_Pfiii
.visible .entry _Z23matmul_tiled_ref_kernelPKfS0_Pfiii(
	.param .u64 .ptr .align 1 _Z23matmul_tiled_ref_kernelPKfS0_Pfiii_param_0,
	.param .u64 .ptr .align 1 _Z23matmul_tiled_ref_kernelPKfS0_Pfiii_param_1,
	.param .u64 .ptr .align 1 _Z23matmul_tiled_ref_kernelPKfS0_Pfiii_param_2,
	.param .u32 _Z23matmul_tiled_ref_kernelPKfS0_Pfiii_param_3,
	.param .u32 _Z23matmul_tiled_ref_kernelPKfS0_Pfiii_param_4,
	.param .u32 _Z23matmul_tiled_ref_kernelPKfS0_Pfiii_param_5
)
{
	.reg .pred 	%p<26>;
	.reg .b32 	%r<61>;
	.reg .b32 	%f<181>;
	.reg .b64 	%rd<20>;
	// demoted variable
	.shared .align 4 .b8 _ZZ23matmul_tiled_ref_kernelPKfS0_PfiiiE2As[1024];
	// demoted variable
	.shared .align 4 .b8 _ZZ23matmul_tiled_ref_kernelPKfS0_PfiiiE2Bs[1024];
	ld.param.u64 	%rd5, [_Z23matmul_tiled_ref_kernelPKfS0_Pfiii_param_0];
	ld.param.u64 	%rd6, [_Z23matmul_tiled_ref_kernelPKfS0_Pfiii_param_1];
	ld.param.u32 	%r32, [_Z23matmul_tiled_ref_kernelPKfS0_Pfiii_param_3];
	ld.param.u32 	%r33, [_Z23matmul_tiled_ref_kernelPKfS0_Pfiii_param_4];
	ld.param.u32 	%r34, [_Z23matmul_tiled_ref_kernelPKfS0_Pfiii_param_5];
	cvta.to.global.u64 	%rd1, %rd6;
	cvta.to.global.u64 	%rd2, %rd5;
	mov.u32 	%r35, %ctaid.y;
	mov.u32 	%r36, %ntid.y;
	mov.u32 	%r1, %tid.y;
	mad.lo.s32 	%r2, %r35, %r36, %r1;
	mov.u32 	%r37, %ctaid.x;
	mov.u32 	%r38, %ntid.x;
	mov.u32 	%r3, %tid.x;
	mad.lo.s32 	%r4, %r37, %r38, %r3;
	setp.lt.s32 	%p1, %r33, 1;
	mov.f32 	%f180, 0f00000000;
	@%p1 bra 	$L__BB1_19;
	add.s32 	%r5, %r33, 15;
	mul.lo.s32 	%r6, %r33, %r2;
	shl.b32 	%r40, %r1, 6;
	mov.u32 	%r41, _ZZ23matmul_tiled_ref_kernelPKfS0_PfiiiE2As;
	add.s32 	%r7, %r41, %r40;
	shl.b32 	%r42, %r3, 2;
	add.s32 	%r8, %r7, %r42;
	mov.u32 	%r43, _ZZ23matmul_tiled_ref_kernelPKfS0_PfiiiE2Bs;
	add.s32 	%r10, %r43, %r42;
	add.s32 	%r9, %r10, %r40;
	setp.lt.u32 	%p2, %r33, 17;
	mov.f32 	%f180, 0f00000000;
	mov.b32 	%r60, 0;
	@%p2 bra 	$L__BB1_13;
	shr.u32 	%r44, %r5, 4;
	and.b32  	%r45, %r44, 134217726;
	neg.s32 	%r59, %r45;
	add.s32 	%r46, %r1, 16;
	mad.lo.s32 	%r57, %r34, %r46, %r4;
	shl.b32 	%r13, %r34, 5;
	mad.lo.s32 	%r56, %r1, %r34, %r4;
	add.s32 	%r54, %r3, %r6;
	mov.f32 	%f180, 0f00000000;
	mov.u32 	%r55, %r3;
	mov.u32 	%r58, %r1;
$L__BB1_3:
	setp.ge.s32 	%p3, %r2, %r32;
	setp.ge.s32 	%p4, %r55, %r33;
	mul.wide.s32 	%rd7, %r54, 4;
	add.s64 	%rd3, %rd2, %rd7;
	mov.f32 	%f172, 0f00000000;
	or.pred  	%p5, %p3, %p4;
	@%p5 bra 	$L__BB1_5;
	ld.global.nc.f32 	%f172, [%rd3];
$L__BB1_5:
	setp.ge.s32 	%p6, %r4, %r34;
	st.shared.f32 	[%r8], %f172;
	setp.ge.s32 	%p7, %r58, %r33;
	mov.f32 	%f173, 0f00000000;
	or.pred  	%p8, %p6, %p7;
	@%p8 bra 	$L__BB1_7;
	mul.wide.s32 	%rd8, %r56, 4;
	add.s64 	%rd9, %rd1, %rd8;
	ld.global.nc.f32 	%f173, [%rd9];
$L__BB1_7:
	st.shared.f32 	[%r9], %f173;
	bar.sync 	0;
	ld.shared.f32 	%f27, [%r7];
	ld.shared.f32 	%f28, [%r10];
	fma.rn.f32 	%f29, %f27, %f28, %f180;
	ld.shared.f32 	%f30, [%r7+4];
	ld.shared.f32 	%f31, [%r10+64];
	fma.rn.f32 	%f32, %f30, %f31, %f29;
	ld.shared.f32 	%f33, [%r7+8];
	ld.shared.f32 	%f34, [%r10+128];
	fma.rn.f32 	%f35, %f33, %f34, %f32;
	ld.shared.f32 	%f36, [%r7+12];
	ld.shared.f32 	%f37, [%r10+192];
	fma.rn.f32 	%f38, %f36, %f37, %f35;
	ld.shared.f32 	%f39, [%r7+16];
	ld.shared.f32 	%f40, [%r10+256];
	fma.rn.f32 	%f41, %f39, %f40, %f38;
	ld.shared.f32 	%f42, [%r7+20];
	ld.shared.f32 	%f43, [%r10+320];
	fma.rn.f32 	%f44, %f42, %f43, %f41;
	ld.shared.f32 	%f45, [%r7+24];
	ld.shared.f32 	%f46, [%r10+384];
	fma.rn.f32 	%f47, %f45, %f46, %f44;
	ld.shared.f32 	%f48, [%r7+28];
	ld.shared.f32 	%f49, [%r10+448];
	fma.rn.f32 	%f50, %f48, %f49, %f47;
	ld.shared.f32 	%f51, [%r7+32];
	ld.shared.f32 	%f52, [%r10+512];
	fma.rn.f32 	%f53, %f51, %f52, %f50;
	ld.shared.f32 	%f54, [%r7+36];
	ld.shared.f32 	%f55, [%r10+576];
	fma.rn.f32 	%f56, %f54, %f55, %f53;
	ld.shared.f32 	%f57, [%r7+40];
	ld.shared.f32 	%f58, [%r10+640];
	fma.rn.f32 	%f59, %f57, %f58, %f56;
	ld.shared.f32 	%f60, [%r7+44];
	ld.shared.f32 	%f61, [%r10+704];
	fma.rn.f32 	%f62, %f60, %f61, %f59;
	ld.shared.f32 	%f63, [%r7+48];
	ld.shared.f32 	%f64, [%r10+768];
	fma.rn.f32 	%f65, %f63, %f64, %f62;
	ld.shared.f32 	%f66, [%r7+52];
	ld.shared.f32 	%f67, [%r10+832];
	fma.rn.f32 	%f68, %f66, %f67, %f65;
	ld.shared.f32 	%f69, [%r7+56];
	ld.shared.f32 	%f70, [%r10+896];
	fma.rn.f32 	%f71, %f69, %f70, %f68;
	ld.shared.f32 	%f72, [%r7+60];
	ld.shared.f32 	%f73, [%r10+960];
	fma.rn.f32 	%f6, %f72, %f73, %f71;
	bar.sync 	0;
	add.s32 	%r47, %r55, 16;
	setp.ge.s32 	%p10, %r47, %r33;
	mov.f32 	%f174, 0f00000000;
	or.pred  	%p11, %p3, %p10;
	@%p11 bra 	$L__BB1_9;
	ld.global.nc.f32 	%f174, [%rd3+64];
$L__BB1_9:
	st.shared.f32 	[%r8], %f174;
	add.s32 	%r48, %r58, 16;
	setp.ge.s32 	%p13, %r48, %r33;
	mov.f32 	%f175, 0f00000000;
	or.pred  	%p14, %p6, %p13;
	@%p14 bra 	$L__BB1_11;
	mul.wide.s32 	%rd10, %r57, 4;
	add.s64 	%rd11, %rd1, %rd10;
	ld.global.nc.f32 	%f175, [%rd11];
$L__BB1_11:
	st.shared.f32 	[%r9], %f175;
	bar.sync 	0;
	ld.shared.f32 	%f75, [%r7];
	ld.shared.f32 	%f76, [%r10];
	fma.rn.f32 	%f77, %f75, %f76, %f6;
	ld.shared.f32 	%f78, [%r7+4];
	ld.shared.f32 	%f79, [%r10+64];
	fma.rn.f32 	%f80, %f78, %f79, %f77;
	ld.shared.f32 	%f81, [%r7+8];
	ld.shared.f32 	%f82, [%r10+128];
	fma.rn.f32 	%f83, %f81, %f82, %f80;
	ld.shared.f32 	%f84, [%r7+12];
	ld.shared.f32 	%f85, [%r10+192];
	fma.rn.f32 	%f86, %f84, %f85, %f83;
	ld.shared.f32 	%f87, [%r7+16];
	ld.shared.f32 	%f88, [%r10+256];
	fma.rn.f32 	%f89, %f87, %f88, %f86;
	ld.shared.f32 	%f90, [%r7+20];
	ld.shared.f32 	%f91, [%r10+320];
	fma.rn.f32 	%f92, %f90, %f91, %f89;
	ld.shared.f32 	%f93, [%r7+24];
	ld.shared.f32 	%f94, [%r10+384];
	fma.rn.f32 	%f95, %f93, %f94, %f92;
	ld.shared.f32 	%f96, [%r7+28];
	ld.shared.f32 	%f97, [%r10+448];
	fma.rn.f32 	%f98, %f96, %f97, %f95;
	ld.shared.f32 	%f99, [%r7+32];
	ld.shared.f32 	%f100, [%r10+512];
	fma.rn.f32 	%f101, %f99, %f100, %f98;
	ld.shared.f32 	%f102, [%r7+36];
	ld.shared.f32 	%f103, [%r10+576];
	fma.rn.f32 	%f104, %f102, %f103, %f101;
	ld.shared.f32 	%f105, [%r7+40];
	ld.shared.f32 	%f106, [%r10+640];
	fma.rn.f32 	%f107, %f105, %f106, %f104;
	ld.shared.f32 	%f108, [%r7+44];
	ld.shared.f32 	%f109, [%r10+704];
	fma.rn.f32 	%f110, %f108, %f109, %f107;
	ld.shared.f32 	%f111, [%r7+48];
	ld.shared.f32 	%f112, [%r10+768];
	fma.rn.f32 	%f113, %f111, %f112, %f110;
	ld.shared.f32 	%f114, [%r7+52];
	ld.shared.f32 	%f115, [%r10+832];
	fma.rn.f32 	%f116, %f114, %f115, %f113;
	ld.shared.f32 	%f117, [%r7+56];
	ld.shared.f32 	%f118, [%r10+896];
	fma.rn.f32 	%f119, %f117, %f118, %f116;
	ld.shared.f32 	%f120, [%r7+60];
	ld.shared.f32 	%f121, [%r10+960];
	fma.rn.f32 	%f180, %f120, %f121, %f119;
	bar.sync 	0;
	add.s32 	%r59, %r59, 2;
	add.s32 	%r58, %r58, 32;
	add.s32 	%r57, %r57, %r13;
	add.s32 	%r56, %r56, %r13;
	add.s32 	%r55, %r55, 32;
	add.s32 	%r54, %r54, 32;
	setp.ne.s32 	%p15, %r59, 0;
	@%p15 bra 	$L__BB1_3;
	and.b32  	%r60, %r5, 2147483616;
$L__BB1_13:
	and.b32  	%r49, %r5, 16;
	setp.eq.s32 	%p16, %r49, 0;
	@%p16 bra 	$L__BB1_19;
	setp.ge.s32 	%p17, %r2, %r32;
	add.s32 	%r50, %r60, %r3;
	add.s32 	%r31, %r60, %r1;
	setp.ge.s32 	%p18, %r50, %r33;
	mov.f32 	%f178, 0f00000000;
	or.pred  	%p19, %p17, %p18;
	@%p19 bra 	$L__BB1_16;
	add.s32 	%r51, %r50, %r6;
	mul.wide.s32 	%rd12, %r51, 4;
	add.s64 	%rd13, %rd2, %rd12;
	ld.global.nc.f32 	%f178, [%rd13];
$L__BB1_16:
	setp.ge.s32 	%p20, %r4, %r34;
	st.shared.f32 	[%r8], %f178;
	setp.ge.s32 	%p21, %r31, %r33;
	mov.f32 	%f179, 0f00000000;
	or.pred  	%p22, %p20, %p21;
	@%p22 bra 	$L__BB1_18;
	mad.lo.s32 	%r52, %r31, %r34, %r4;
	mul.wide.s32 	%rd14, %r52, 4;
	add.s64 	%rd15, %rd1, %rd14;
	ld.global.nc.f32 	%f179, [%rd15];
$L__BB1_18:
	st.shared.f32 	[%r9], %f179;
	bar.sync 	0;
	ld.shared.f32 	%f124, [%r7];
	ld.shared.f32 	%f125, [%r10];
	fma.rn.f32 	%f126, %f124, %f125, %f180;
	ld.shared.f32 	%f127, [%r7+4];
	ld.shared.f32 	%f128, [%r10+64];
	fma.rn.f32 	%f129, %f127, %f128, %f126;
	ld.shared.f32 	%f130, [%r7+8];
	ld.shared.f32 	%f131, [%r10+128];
	fma.rn.f32 	%f132, %f130, %f131, %f129;
	ld.shared.f32 	%f133, [%r7+12];
	ld.shared.f32 	%f134, [%r10+192];
	fma.rn.f32 	%f135, %f133, %f134, %f132;
	ld.shared.f32 	%f136, [%r7+16];
	ld.shared.f32 	%f137, [%r10+256];
	fma.rn.f32 	%f138, %f136, %f137, %f135;
	ld.shared.f32 	%f139, [%r7+20];
	ld.shared.f32 	%f140, [%r10+320];
	fma.rn.f32 	%f141, %f139, %f140, %f138;
	ld.shared.f32 	%f142, [%r7+24];
	ld.shared.f32 	%f143, [%r10+384];
	fma.rn.f32 	%f144, %f142, %f143, %f141;
	ld.shared.f32 	%f145, [%r7+28];
	ld.shared.f32 	%f146, [%r10+448];
	fma.rn.f32 	%f147, %f145, %f146, %f144;
	ld.shared.f32 	%f148, [%r7+32];
	ld.shared.f32 	%f149, [%r10+512];
	fma.rn.f32 	%f150, %f148, %f149, %f147;
	ld.shared.f32 	%f151, [%r7+36];
	ld.shared.f32 	%f152, [%r10+576];
	fma.rn.f32 	%f153, %f151, %f152, %f150;
	ld.shared.f32 	%f154, [%r7+40];
	ld.shared.f32 	%f155, [%r10+640];
	fma.rn.f32 	%f156, %f154, %f155, %f153;
	ld.shared.f32 	%f157, [%r7+44];
	ld.shared.f32 	%f158, [%r10+704];
	fma.rn.f32 	%f159, %f157, %f158, %f156;
	ld.shared.f32 	%f160, [%r7+48];
	ld.shared.f32 	%f161, [%r10+768];
	fma.rn.f32 	%f162, %f160, %f161, %f159;
	ld.shared.f32 	%f163, [%r7+52];
	ld.shared.f32 	%f164, [%r10+832];
	fma.rn.f32 	%f165, %f163, %f164, %f162;
	ld.shared.f32 	%f166, [%r7+56];
	ld.shared.f32 	%f167, [%r10+896];
	fma.rn.f32 	%f168, %f166, %f167, %f165;
	ld.shared.f32 	%f169, [%r7+60];
	ld.shared.f32 	%f170, [%r10+960];
	fma.rn.f32 	%f180, %f169, %f170, %f168;
	bar.sync 	0;
$L__BB1_19:
	setp.ge.s32 	%p23, %r2, %r32;
	setp.ge.s32 	%p24, %r4, %r34;
	or.pred  	%p25, %p23, %p24;
	@%p25 bra 	$L__BB1_21;
	ld.param.u64 	%rd19, [_Z23matmul_tiled_ref_kernelPKfS0_Pfiii_param_2];
	mad.lo.s32 	%r53, %r34, %r2, %r4;
	cvta.to.global.u64 	%rd16, %rd19;
	mul.wide.s32 	%rd17, %r53, 4;
	add.s64 	%rd18, %rd16, %rd17;
	st.global.f32 	[%rd18], %f180;
$L__BB1_21:
	ret;

}


// ===== COMPILED SASS (sm_100) =====

	.target	sm_100

	.elftype	@"ET_EXEC"


//--------------------- .note.nv.tkinfo           --------------------------
	.section	.note.nv.tkinfo,"",@"SHT_NOTE"
	.sectionflags	@"SHF_NOTE_NV_TKINFO"
	.tkinfo
        /*0018*/ 	.word	0x00000002
        /*0030*/ 	.string	""
        /*0030*/ 	.string	"ptxas"
        /*0030*/ 	.string	"Cuda compilation tools, release 13.0, V13.0.88"
        /*0030*/ 	.string	"Build cuda_13.0.r13.0/compiler.36424714_0"
        /*0030*/ 	.string	"-arch sm_100 -m 64 "



//--------------------- .note.nv.cuinfo           --------------------------
	.section	.note.nv.cuinfo,"",@"SHT_NOTE"
	.sectionflags	@"SHF_NOTE_NV_CUINFO"
        /*0018*/ 	.short	0x0002
        /*001a*/ 	.short	0x0064
        /*001c*/ 	.short	0x0082
	.zero		2


//--------------------- .nv.info                  --------------------------
	.section	.nv.info,"",@"SHT_CUDA_INFO"
	.align	4


	//----- nvinfo : EIATTR_REGCOUNT
	.align		4
        /*0000*/ 	.byte	0x04, 0x2f
        /*0002*/ 	.short	(.L_1 - .L_0)
	.align		4
.L_0:
        /*0004*/ 	.word	index@(_Z19matmul_naive_kernelPKfS0_Pfiii)
        /*0008*/ 	.word	0x00000020


	//----- nvinfo : EIATTR_FRAME_SIZE
	.align		4
.L_1:
        /*000c*/ 	.byte	0x04, 0x11
        /*000e*/ 	.short	(.L_3 - .L_2)
	.align		4
.L_2:
        /*0010*/ 	.word	index@(_Z19matmul_naive_kernelPKfS0_Pfiii)
        /*0014*/ 	.word	0x00000000


	//----- nvinfo : EIATTR_REGCOUNT
	.align		4
.L_3:
        /*0018*/ 	.byte	0x04, 0x2f
        /*001a*/ 	.short	(.L_5 - .L_4)
	.align		4
.L_4:
        /*001c*/ 	.word	index@(_Z23matmul_tiled_ref_kernelPKfS0_Pfiii)
        /*0020*/ 	.word	0x00000020


	//----- nvinfo : EIATTR_FRAME_SIZE
	.align		4
.L_5:
        /*0024*/ 	.byte	0x04, 0x11
        /*0026*/ 	.short	(.L_7 - .L_6)
	.align		4
.L_6:
        /*0028*/ 	.word	index@(_Z23matmul_tiled_ref_kernelPKfS0_Pfiii)
        /*002c*/ 	.word	0x00000000


	//----- nvinfo : EIATTR_MIN_STACK_SIZE
	.align		4
.L_7:
        /*0030*/ 	.byte	0x04, 0x12
        /*0032*/ 	.short	(.L_9 - .L_8)
	.align		4
.L_8:
        /*0034*/ 	.word	index@(_Z23matmul_tiled_ref_kernelPKfS0_Pfiii)
        /*0038*/ 	.word	0x00000000


	//----- nvinfo : EIATTR_MIN_STACK_SIZE
	.align		4
.L_9:
        /*003c*/ 	.byte	0x04, 0x12
        /*003e*/ 	.short	(.L_11 - .L_10)
	.align		4
.L_10:
        /*0040*/ 	.word	index@(_Z19matmul_naive_kernelPKfS0_Pfiii)
        /*0044*/ 	.word	0x00000000
.L_11:


//--------------------- .nv.compat                --------------------------
	.section	.nv.compat,"",@"SHT_CUDA_COMPAT_INFO"
	.align	4
        /*0000*/ 	.byte	0x02, 0x09, 0x00, 0x00, 0x02, 0x02, 0x01, 0x00, 0x02, 0x05, 0x05, 0x00, 0x03, 0x07, 0x01, 0x01
        /*0010*/ 	.byte	0x02, 0x03, 0x00, 0x00, 0x02, 0x06, 0x01, 0x00, 0x04, 0x0b, 0x08, 0x00, 0x09, 0x00, 0x00, 0x00
        /*0020*/ 	.byte	0x00, 0x00, 0x00, 0x00


//--------------------- .nv.info._Z23matmul_tiled_ref_kernelPKfS0_Pfiii --------------------------
	.section	.nv.info._Z23matmul_tiled_ref_kernelPKfS0_Pfiii,"",@"SHT_CUDA_INFO"
	.sectionflags	@""
	.align	4


	//----- nvinfo : EIATTR_CUDA_API_VERSION
	.align		4
        /*0000*/ 	.byte	0x04, 0x37
        /*0002*/ 	.short	(.L_13 - .L_12)
.L_12:
        /*0004*/ 	.word	0x00000082


	//----- nvinfo : EIATTR_KPARAM_INFO
	.align		4
.L_13:
        /*0008*/ 	.byte	0x04, 0x17
        /*000a*/ 	.short	(.L_15 - .L_14)
.L_14:
        /*000c*/ 	.word	0x00000000
        /*0010*/ 	.short	0x0005
        /*0012*/ 	.short	0x0020
        /*0014*/ 	.byte	0x00, 0xf0, 0x11, 0x00


	//----- nvinfo : EIATTR_KPARAM_INFO
	.align		4
.L_15:
        /*0018*/ 	.byte	0x04, 0x17
        /*001a*/ 	.short	(.L_17 - .L_16)
.L_16:
        /*001c*/ 	.word	0x00000000
        /*0020*/ 	.short	0x0004
        /*0022*/ 	.short	0x001c
        /*0024*/ 	.byte	0x00, 0xf0, 0x11, 0x00


	//----- nvinfo : EIATTR_KPARAM_INFO
	.align		4
.L_17:
        /*0028*/ 	.byte	0x04, 0x17
        /*002a*/ 	.short	(.L_19 - .L_18)
.L_18:
        /*002c*/ 	.word	0x00000000
        /*0030*/ 	.short	0x0003
        /*0032*/ 	.short	0x0018
        /*0034*/ 	.byte	0x00, 0xf0, 0x11, 0x00


	//----- nvinfo : EIATTR_KPARAM_INFO
	.align		4
.L_19:
        /*0038*/ 	.byte	0x04, 0x17
        /*003a*/ 	.short	(.L_21 - .L_20)
.L_20:
        /*003c*/ 	.word	0x00000000
        /*0040*/ 	.short	0x0002
        /*0042*/ 	.short	0x0010
        /*0044*/ 	.byte	0x00, 0xf5, 0x21, 0x00


	//----- nvinfo : EIATTR_KPARAM_INFO
	.align		4
.L_21:
        /*0048*/ 	.byte	0x04, 0x17
        /*004a*/ 	.short	(.L_23 - .L_22)
.L_22:
        /*004c*/ 	.word	0x00000000
        /*0050*/ 	.short	0x0001
        /*0052*/ 	.short	0x0008
        /*0054*/ 	.byte	0x00, 0xf5, 0x21, 0x00


	//----- nvinfo : EIATTR_KPARAM_INFO
	.align		4
.L_23:
        /*0058*/ 	.byte	0x04, 0x17
        /*005a*/ 	.short	(.L_25 - .L_24)
.L_24:
        /*005c*/ 	.word	0x00000000
        /*0060*/ 	.short	0x0000
        /*0062*/ 	.short	0x0000
        /*0064*/ 	.byte	0x00, 0xf5, 0x21, 0x00


	//----- nvinfo : EIATTR_SPARSE_MMA_MASK
	.align		4
.L_25:
        /*0068*/ 	.byte	0x03, 0x50
        /*006a*/ 	.short	0x0000


	//----- nvinfo : EIATTR_MAXREG_COUNT
	.align		4
        /*006c*/ 	.byte	0x03, 0x1b
        /*006e*/ 	.short	0x00ff


	//----- nvinfo : EIATTR_NUM_BARRIERS
	.align		4
        /*0070*/ 	.byte	0x02, 0x4c
        /*0072*/ 	.byte	0x01
	.zero		1


	//----- nvinfo : EIATTR_MERCURY_ISA_VERSION
	.align		4
        /*0074*/ 	.byte	0x03, 0x5f
        /*0076*/ 	.short	0x0101


	//----- nvinfo : EIATTR_VRC_CTA_INIT_COUNT
	.align		4
        /*0078*/ 	.byte	0x02, 0x4a
	.zero		1
	.zero		1


	//----- nvinfo : EIATTR_EXIT_INSTR_OFFSETS
	.align		4
        /*007c*/ 	.byte	0x04, 0x1c
        /*007e*/ 	.short	(.L_27 - .L_26)


	//   ....[0]....
.L_26:
        /*0080*/ 	.word	0x00000da0


	//   ....[1]....
        /*0084*/ 	.word	0x00000df0


	//----- nvinfo : EIATTR_CBANK_PARAM_SIZE
	.align		4
.L_27:
        /*0088*/ 	.byte	0x03, 0x19
        /*008a*/ 	.short	0x0024


	//----- nvinfo : EIATTR_PARAM_CBANK
	.align		4
        /*008c*/ 	.byte	0x04, 0x0a
        /*008e*/ 	.short	(.L_29 - .L_28)
	.align		4
.L_28:
        /*0090*/ 	.word	index@(.nv.constant0._Z23matmul_tiled_ref_kernelPKfS0_Pfiii)
        /*0094*/ 	.short	0x0380
        /*0096*/ 	.short	0x0024


	//----- nvinfo : EIATTR_SW_WAR
	.align		4
.L_29:
        /*0098*/ 	.byte	0x04, 0x36
        /*009a*/ 	.short	(.L_31 - .L_30)
.L_30:
        /*009c*/ 	.word	0x00000008
.L_31:


//--------------------- .nv.info._Z19matmul_naive_kernelPKfS0_Pfiii --------------------------
	.section	.nv.info._Z19matmul_naive_kernelPKfS0_Pfiii,"",@"SHT_CUDA_INFO"
	.sectionflags	@""
	.align	4


	//----- nvinfo : EIATTR_CUDA_API_VERSION
	.align		4
        /*0000*/ 	.byte	0x04, 0x37
        /*0002*/ 	.short	(.L_33 - .L_32)
.L_32:
        /*0004*/ 	.word	0x00000082


	//----- nvinfo : EIATTR_KPARAM_INFO
	.align		4
.L_33:
        /*0008*/ 	.byte	0x04, 0x17
        /*000a*/ 	.short	(.L_35 - .L_34)
.L_34:
        /*000c*/ 	.word	0x00000000
        /*0010*/ 	.short	0x0005
        /*0012*/ 	.short	0x0020
        /*0014*/ 	.byte	0x00, 0xf0, 0x11, 0x00


	//----- nvinfo : EIATTR_KPARAM_INFO
	.align		4
.L_35:
        /*0018*/ 	.byte	0x04, 0x17
        /*001a*/ 	.short	(.L_37 - .L_36)
.L_36:
        /*001c*/ 	.word	0x00000000
        /*0020*/ 	.short	0x0004
        /*0022*/ 	.short	0x001c
        /*0024*/ 	.byte	0x00, 0xf0, 0x11, 0x00


	//----- nvinfo : EIATTR_KPARAM_INFO
	.align		4
.L_37:
        /*0028*/ 	.byte	0x04, 0x17
        /*002a*/ 	.short	(.L_39 - .L_38)
.L_38:
        /*002c*/ 	.word	0x00000000
        /*0030*/ 	.short	0x0003
        /*0032*/ 	.short	0x0018
        /*0034*/ 	.byte	0x00, 0xf0, 0x11, 0x00


	//----- nvinfo : EIATTR_KPARAM_INFO
	.align		4
.L_39:
        /*0038*/ 	.byte	0x04, 0x17
        /*003a*/ 	.short	(.L_41 - .L_40)
.L_40:
        /*003c*/ 	.word	0x00000000
        /*0040*/ 	.short	0x0002
        /*0042*/ 	.short	0x0010
        /*0044*/ 	.byte	0x00, 0xf5, 0x21, 0x00


	//----- nvinfo : EIATTR_KPARAM_INFO
	.align		4
.L_41:
        /*0048*/ 	.byte	0x04, 0x17
        /*004a*/ 	.short	(.L_43 - .L_42)
.L_42:
        /*004c*/ 	.word	0x00000000
        /*0050*/ 	.short	0x0001
        /*0052*/ 	.short	0x0008
        /*0054*/ 	.byte	0x00, 0xf5, 0x21, 0x00


	//----- nvinfo : EIATTR_KPARAM_INFO
	.align		4
.L_43:
        /*0058*/ 	.byte	0x04, 0x17
        /*005a*/ 	.short	(.L_45 - .L_44)
.L_44:
        /*005c*/ 	.word	0x00000000
        /*0060*/ 	.short	0x0000
        /*0062*/ 	.short	0x0000
        /*0064*/ 	.byte	0x00, 0xf5, 0x21, 0x00


	//----- nvinfo : EIATTR_SPARSE_MMA_MASK
	.align		4
.L_45:
        /*0068*/ 	.byte	0x03, 0x50
        /*006a*/ 	.short	0x0000


	//----- nvinfo : EIATTR_MAXREG_COUNT
	.align		4
        /*006c*/ 	.byte	0x03, 0x1b
        /*006e*/ 	.short	0x00ff


	//----- nvinfo : EIATTR_MERCURY_ISA_VERSION
	.align		4
        /*0070*/ 	.byte	0x03, 0x5f
        /*0072*/ 	.short	0x0101


	//----- nvinfo : EIATTR_VRC_CTA_INIT_COUNT
	.align		4
        /*0074*/ 	.byte	0x02, 0x4a
	.zero		1
	.zero		1


	//----- nvinfo : EIATTR_EXIT_INSTR_OFFSETS
	.align		4
        /*0078*/ 	.byte	0x04, 0x1c
        /*007a*/ 	.short	(.L_47 - .L_46)


	//   ....[0]....
.L_46:
        /*007c*/ 	.word	0x000000d0


	//   ....[1]....
        /*0080*/ 	.word	0x000008f0


	//----- nvinfo : EIATTR_CBANK_PARAM_SIZE
	.align		4
.L_47:
        /*0084*/ 	.byte	0x03, 0x19
        /*0086*/ 	.short	0x0024


	//----- nvinfo : EIATTR_PARAM_CBANK
	.align		4
        /*0088*/ 	.byte	0x04, 0x0a
        /*008a*/ 	.short	(.L_49 - .L_48)
	.align		4
.L_48:
        /*008c*/ 	.word	index@(.nv.constant0._Z19matmul_naive_kernelPKfS0_Pfiii)
        /*0090*/ 	.short	0x0380
        /*0092*/ 	.short	0x0024


	//----- nvinfo : EIATTR_SW_WAR
	.align		4
.L_49:
        /*0094*/ 	.byte	0x04, 0x36
        /*0096*/ 	.short	(.L_51 - .L_50)
.L_50:
        /*0098*/ 	.word	0x00000008
.L_51:


//--------------------- .nv.callgraph             --------------------------
	.section	.nv.callgraph,"",@"SHT_CUDA_CALLGRAPH"
	.align	4
	.sectionentsize	8
	.align		4
        /*0000*/ 	.word	0x00000000
	.align		4
        /*0004*/ 	.word	0xffffffff
	.align		4
        /*0008*/ 	.word	0x00000000
	.align		4
        /*000c*/ 	.word	0xfffffffe
	.align		4
        /*0010*/ 	.word	0x00000000
	.align		4
        /*0014*/ 	.word	0xfffffffd
	.align		4
        /*0018*/ 	.word	0x00000000
	.align		4
        /*001c*/ 	.word	0xfffffffc


//--------------------- .text._Z23matmul_tiled_ref_kernelPKfS0_Pfiii --------------------------
	.section	.text._Z23matmul_tiled_ref_kernelPKfS0_Pfiii,"ax",@progbits
	.align	128
        .global         _Z23matmul_tiled_ref_kernelPKfS0_Pfiii
        .type           _Z23matmul_tiled_ref_kernelPKfS0_Pfiii,@function
        .size           _Z23matmul_tiled_ref_kernelPKfS0_Pfiii,(.L_x_9 - _Z23matmul_tiled_ref_kernelPKfS0_Pfiii)
        .other          _Z23matmul_tiled_ref_kernelPKfS0_Pfiii,@"STO_CUDA_ENTRY STV_DEFAULT"
_Z23matmul_tiled_ref_kernelPKfS0_Pfiii:
.text._Z23matmul_tiled_ref_kernelPKfS0_Pfiii:
[----:B------:R-:W-:Y:S01]  /*0000*/  LDC R1, c[0x0][0x37c] ;  /* 0x0000df00ff017b82 */ /* 0x000fe20000000800 */
[----:B------:R-:W0:Y:S01]  /*0010*/  S2R R14, SR_TID.Y ;  /* 0x00000000000e7919 */ /* 0x000e220000002200 */
[----:B------:R-:W1:Y:S06]  /*0020*/  LDCU UR7, c[0x0][0x39c] ;  /* 0x00007380ff0777ac */ /* 0x000e6c0008000800 */
[----:B------:R-:W0:Y:S01]  /*0030*/  S2UR UR4, SR_CTAID.Y ;  /* 0x00000000000479c3 */ /* 0x000e220000002600 */
[----:B------:R-:W-:Y:S01]  /*0040*/  HFMA2 R27, -RZ, RZ, 0, 0 ;  /* 0x00000000ff1b7431 */ /* 0x000fe200000001ff */
[----:B------:R-:W2:Y:S01]  /*0050*/  S2R R13, SR_TID.X ;  /* 0x00000000000d7919 */ /* 0x000ea20000002100 */
[----:B------:R-:W3:Y:S05]  /*0060*/  LDCU.64 UR8, c[0x0][0x358] ;  /* 0x00006b00ff0877ac */ /* 0x000eea0008000a00 */
[----:B------:R-:W0:Y:S08]  /*0070*/  LDC R3, c[0x0][0x364] ;  /* 0x0000d900ff037b82 */ /* 0x000e300000000800 */
[----:B------:R-:W2:Y:S01]  /*0080*/  S2UR UR5, SR_CTAID.X ;  /* 0x00000000000579c3 */ /* 0x000ea20000002500 */
[----:B-1----:R-:W-:-:S07]  /*0090*/  UISETP.GE.AND UP0, UPT, UR7, 0x1, UPT ;  /* 0x000000010700788c */ /* 0x002fce000bf06270 */
[----:B------:R-:W2:Y:S01]  /*00a0*/  LDC R2, c[0x0][0x360] ;  /* 0x0000d800ff027b82 */ /* 0x000ea20000000800 */
[----:B0-----:R-:W-:Y:S02]  /*00b0*/  IMAD R0, R3, UR4, R14 ;  /* 0x0000000403007c24 */ /* 0x001fe4000f8e020e */
[----:B--2---:R-:W-:Y:S01]  /*00c0*/  IMAD R3, R2, UR5, R13 ;  /* 0x0000000502037c24 */ /* 0x004fe2000f8e020d */
[----:B---3--:R-:W-:Y:S06]  /*00d0*/  BRA.U !UP0, `(.L_x_0) ;  /* 0x0000000d08207547 */ /* 0x008fec000b800000 */
[----:B------:R-:W0:Y:S01]  /*00e0*/  S2UR UR6, SR_CgaCtaId ;  /* 0x00000000000679c3 */ /* 0x000e220000008800 */
[----:B------:R-:W-:Y:S01]  /*00f0*/  UMOV UR4, 0x400 ;  /* 0x0000040000047882 */ /* 0x000fe20000000000 */
[----:B------:R-:W-:Y:S01]  /*0100*/  UISETP.GE.U32.AND UP0, UPT, UR7, 0x11, UPT ;  /* 0x000000110700788c */ /* 0x000fe2000bf06070 */
[----:B------:R-:W-:Y:S01]  /*0110*/  MOV R27, RZ ;  /* 0x000000ff001b7202 */ /* 0x000fe20000000f00 */
[----:B------:R-:W-:Y:S02]  /*0120*/  UIADD3 UR5, UPT, UPT, UR4, 0x400, URZ ;  /* 0x0000040004057890 */ /* 0x000fe4000fffe0ff */
[----:B0-----:R-:W-:Y:S02]  /*0130*/  ULEA UR4, UR6, UR4, 0x18 ;  /* 0x0000000406047291 */ /* 0x001fe4000f8ec0ff */
[----:B------:R-:W-:Y:S02]  /*0140*/  ULEA UR5, UR6, UR5, 0x18 ;  /* 0x0000000506057291 */ /* 0x000fe4000f8ec0ff */
[----:B------:R-:W-:-:S02]  /*0150*/  UIADD3 UR6, UPT, UPT, UR7, 0xf, URZ ;  /* 0x0000000f07067890 */ /* 0x000fc4000fffe0ff */
[C---:B------:R-:W-:Y:S01]  /*0160*/  LEA R2, R14.reuse, UR4, 0x6 ;  /* 0x000000040e027c11 */ /* 0x040fe2000f8e30ff */
[----:B------:R-:W-:Y:S01]  /*0170*/  UMOV UR4, URZ ;  /* 0x000000ff00047c82 */ /* 0x000fe20008000000 */
[C---:B------:R-:W-:Y:S02]  /*0180*/  LEA R16, R13.reuse, UR5, 0x2 ;  /* 0x000000050d107c11 */ /* 0x040fe4000f8e10ff */
[----:B------:R-:W-:Y:S02]  /*0190*/  LEA R22, R13, R2, 0x2 ;  /* 0x000000020d167211 */ /* 0x000fe400078e10ff */
[----:B------:R-:W-:Y:S01]  /*01a0*/  LEA R20, R14, R16, 0x6 ;  /* 0x000000100e147211 */ /* 0x000fe200078e30ff */
[----:B------:R-:W-:Y:S06]  /*01b0*/  BRA.U !UP0, `(.L_x_1) ;  /* 0x0000000508f87547 */ /* 0x000fec000b800000 */
[----:B------:R-:W0:Y:S01]  /*01c0*/  LDC R12, c[0x0][0x3a0] ;  /* 0x0000e800ff0c7b82 */ /* 0x000e220000000800 */
[----:B------:R-:W1:Y:S01]  /*01d0*/  LDCU UR11, c[0x0][0x398] ;  /* 0x00007300ff0b77ac */ /* 0x000e620008000800 */
[----:B------:R-:W-:Y:S01]  /*01e0*/  IADD3 R4, PT, PT, R14, 0x10, RZ ;  /* 0x000000100e047810 */ /* 0x000fe20007ffe0ff */
[C---:B------:R-:W-:Y:S01]  /*01f0*/  IMAD R18, R0.reuse, UR7, R13 ;  /* 0x0000000700127c24 */ /* 0x040fe2000f8e020d */
[----:B------:R-:W-:Y:S01]  /*0200*/  MOV R27, RZ ;  /* 0x000000ff001b7202 */ /* 0x000fe20000000f00 */
[----:B------:R-:W2:Y:S01]  /*0210*/  LDCU UR10, c[0x0][0x3a0] ;  /* 0x00007400ff0a77ac */ /* 0x000ea20008000800 */
[----:B------:R-:W-:Y:S02]  /*0220*/  MOV R17, R13 ;  /* 0x0000000d00117202 */ /* 0x000fe40000000f00 */
[----:B------:R-:W3:Y:S01]  /*0230*/  LDC.64 R24, c[0x0][0x380] ;  /* 0x0000e000ff187b82 */ /* 0x000ee20000000a00 */
[----:B------:R-:W-:Y:S01]  /*0240*/  USHF.R.U32.HI UR4, URZ, 0x4, UR6 ;  /* 0x00000004ff047899 */ /* 0x000fe20008011606 */
[----:B------:R-:W-:Y:S01]  /*0250*/  MOV R15, R14 ;  /* 0x0000000e000f7202 */ /* 0x000fe20000000f00 */
[----:B------:R-:W4:Y:S02]  /*0260*/  LDCU UR5, c[0x0][0x39c] ;  /* 0x00007380ff0577ac */ /* 0x000f240008000800 */
[----:B------:R-:W-:Y:S01]  /*0270*/  ULOP3.LUT UR4, UR4, 0x7fffffe, URZ, 0xc0, !UPT ;  /* 0x07fffffe04047892 */ /* 0x000fe2000f8ec0ff */
[----:B-1----:R-:W-:-:S03]  /*0280*/  ISETP.GE.AND P1, PT, R0, UR11, PT ;  /* 0x0000000b00007c0c */ /* 0x002fc6000bf26270 */
[----:B------:R-:W-:Y:S01]  /*0290*/  UIADD3 UR4, UPT, UPT, -UR4, URZ, URZ ;  /* 0x000000ff04047290 */ /* 0x000fe2000fffe1ff */
[--C-:B--2---:R-:W-:Y:S02]  /*02a0*/  IMAD R21, R4, UR10, R3.reuse ;  /* 0x0000000a04157c24 */ /* 0x104fe4000f8e0203 */
[----:B------:R-:W-:-:S09]  /*02b0*/  IMAD R19, R14, UR10, R3 ;  /* 0x0000000a0e137c24 */ /* 0x000fd2000f8e0203 */
.L_x_2:
[----:B0-----:R-:W-:Y:S01]  /*02c0*/  ISETP.GE.AND P0, PT, R3, R12, PT ;  /* 0x0000000c0300720c */ /* 0x001fe20003f06270 */
[----:B----4-:R-:W-:Y:S01]  /*02d0*/  UMOV UR7, UR5 ;  /* 0x0000000500077c82 */ /* 0x010fe20008000000 */
[----:B------:R-:W-:Y:S01]  /*02e0*/  HFMA2 R29, -RZ, RZ, 0, 0 ;  /* 0x00000000ff1d7431 */ /* 0x000fe200000001ff */
[----:B------:R-:W-:Y:S01]  /*02f0*/  ISETP.GE.OR P2, PT, R17, UR7, P1 ;  /* 0x0000000711007c0c */ /* 0x000fe20008f46670 */
[----:B---3--:R-:W-:Y:S01]  /*0300*/  IMAD.WIDE R8, R18, 0x4, R24 ;  /* 0x0000000412087825 */ /* 0x008fe200078e0218 */
[----:B------:R-:W-:Y:S02]  /*0310*/  ISETP.GE.OR P3, PT, R15, UR7, P0 ;  /* 0x000000070f007c0c */ /* 0x000fe40008766670 */
[----:B------:R-:W-:-:S09]  /*0320*/  MOV R26, RZ ;  /* 0x000000ff001a7202 */ /* 0x000fd20000000f00 */
[----:B------:R-:W2:Y:S02]  /*0330*/  @!P2 LDG.E.CONSTANT R29, desc[UR8][R8.64] ;  /* 0x00000008081da981 */ /* 0x000ea4000c1e9900 */
[----:B------:R-:W0:Y:S02]  /*0340*/  @!P3 LDC.64 R4, c[0x0][0x388] ;  /* 0x0000e200ff04bb82 */ /* 0x000e240000000a00 */
[----:B0-----:R-:W-:-:S05]  /*0350*/  @!P3 IMAD.WIDE R10, R19, 0x4, R4 ;  /* 0x00000004130ab825 */ /* 0x001fca00078e0204 */
[----:B------:R-:W3:Y:S01]  /*0360*/  @!P3 LDG.E.CONSTANT R26, desc[UR8][R10.64] ;  /* 0x000000080a1ab981 */ /* 0x000ee2000c1e9900 */
[----:B------:R-:W-:Y:S01]  /*0370*/  IADD3 R4, PT, PT, R17, 0x10, RZ ;  /* 0x0000001011047810 */ /* 0x000fe20007ffe0ff */
[----:B------:R-:W-:-:S03]  /*0380*/  HFMA2 R23, -RZ, RZ, 0, 0 ;  /* 0x00000000ff177431 */ /* 0x000fc600000001ff */
[----:B------:R-:W-:-:S13]  /*0390*/  ISETP.GE.OR P2, PT, R4, UR7, P1 ;  /* 0x0000000704007c0c */ /* 0x000fda0008f46670 */
[----:B------:R0:W4:Y:S04]  /*03a0*/  @!P2 LDG.E.CONSTANT R23, desc[UR8][R8.64+0x40] ;  /* 0x000040080817a981 */ /* 0x000128000c1e9900 */
[----:B--2---:R-:W-:Y:S04]  /*03b0*/  STS [R22], R29 ;  /* 0x0000001d16007388 */ /* 0x004fe80000000800 */
[----:B---3--:R-:W-:Y:S01]  /*03c0*/  STS [R20], R26 ;  /* 0x0000001a14007388 */ /* 0x008fe20000000800 */
[----:B------:R-:W-:Y:S06]  /*03d0*/  BAR.SYNC.DEFER_BLOCKING 0x0 ;  /* 0x0000000000007b1d */ /* 0x000fec0000010000 */
[----:B------:R-:W-:Y:S04]  /*03e0*/  LDS R28, [R16] ;  /* 0x00000000101c7984 */ /* 0x000fe80000000800 */
[----:B------:R-:W1:Y:S04]  /*03f0*/  LDS.128 R4, [R2] ;  /* 0x0000000002047984 */ /* 0x000e680000000c00 */
[----:B0-----:R-:W0:Y:S04]  /*0400*/  LDS R9, [R16+0x40] ;  /* 0x0000400010097984 */ /* 0x001e280000000800 */
[----:B------:R-:W2:Y:S04]  /*0410*/  LDS R10, [R16+0x80] ;  /* 0x00008000100a7984 */ /* 0x000ea80000000800 */
[----:B------:R-:W3:Y:S04]  /*0420*/  LDS R11, [R16+0xc0] ;  /* 0x0000c000100b7984 */ /* 0x000ee80000000800 */
[----:B------:R-:W-:Y:S04]  /*0430*/  LDS R8, [R16+0x180] ;  /* 0x0001800010087984 */ /* 0x000fe80000000800 */
[----:B------:R-:W-:Y:S01]  /*0440*/  LDS R29, [R16+0x340] ;  /* 0x00034000101d7984 */ /* 0x000fe20000000800 */
[----:B-1----:R-:W-:-:S03]  /*0450*/  FFMA R4, R4, R28, R27 ;  /* 0x0000001c04047223 */ /* 0x002fc6000000001b */
[----:B------:R-:W-:Y:S01]  /*0460*/  LDS R27, [R16+0x140] ;  /* 0x00014000101b7984 */ /* 0x000fe20000000800 */
[----:B0-----:R-:W-:-:S03]  /*0470*/  FFMA R5, R9, R5, R4 ;  /* 0x0000000509057223 */ /* 0x001fc60000000004 */
[----:B------:R-:W-:Y:S01]  /*0480*/  LDS R9, [R16+0x1c0] ;  /* 0x0001c00010097984 */ /* 0x000fe20000000800 */
[----:B--2---:R-:W-:-:S03]  /*0490*/  FFMA R6, R10, R6, R5 ;  /* 0x000000060a067223 */ /* 0x004fc60000000005 */
[----:B------:R-:W-:Y:S01]  /*04a0*/  LDS R10, [R16+0x100] ;  /* 0x00010000100a7984 */ /* 0x000fe20000000800 */
[----:B---3--:R-:W-:-:S03]  /*04b0*/  FFMA R11, R11, R7, R6 ;  /* 0x000000070b0b7223 */ /* 0x008fc60000000006 */
[----:B------:R-:W0:Y:S02]  /*04c0*/  LDS.128 R4, [R2+0x10] ;  /* 0x0000100002047984 */ /* 0x000e240000000c00 */
[----:B0-----:R-:W-:Y:S02]  /*04d0*/  FFMA R4, R4, R10, R11 ;  /* 0x0000000a04047223 */ /* 0x001fe4000000000b */
[----:B------:R-:W-:Y:S02]  /*04e0*/  LDS R11, [R16+0x240] ;  /* 0x00024000100b7984 */ /* 0x000fe40000000800 */
[----:B------:R-:W-:Y:S02]  /*04f0*/  FFMA R5, R27, R5, R4 ;  /* 0x000000051b057223 */ /* 0x000fe40000000004 */
[----:B------:R-:W-:Y:S02]  /*0500*/  LDS R10, [R16+0x300] ;  /* 0x00030000100a7984 */ /* 0x000fe40000000800 */
[----:B------:R-:W-:-:S02]  /*0510*/  FFMA R6, R8, R6, R5 ;  /* 0x0000000608067223 */ /* 0x000fc40000000005 */
[----:B------:R-:W-:Y:S02]  /*0520*/  LDS R8, [R16+0x200] ;  /* 0x0002000010087984 */ /* 0x000fe40000000800 */
[----:B------:R-:W-:Y:S02]  /*0530*/  FFMA R9, R9, R7, R6 ;  /* 0x0000000709097223 */ /* 0x000fe40000000006 */
[----:B------:R-:W0:Y:S02]  /*0540*/  LDS.128 R4, [R2+0x20] ;  /* 0x0000200002047984 */ /* 0x000e240000000c00 */
[----:B0-----:R-:W-:Y:S02]  /*0550*/  FFMA R4, R4, R8, R9 ;  /* 0x0000000804047223 */ /* 0x001fe40000000009 */
[----:B------:R-:W0:Y:S04]  /*0560*/  LDS R8, [R16+0x280] ;  /* 0x0002800010087984 */ /* 0x000e280000000800 */
[----:B------:R-:W1:Y:S01]  /*0570*/  LDS R9, [R16+0x2c0] ;  /* 0x0002c00010097984 */ /* 0x000e620000000800 */
[----:B------:R-:W-:-:S04]  /*0580*/  FFMA R5, R11, R5, R4 ;  /* 0x000000050b057223 */ /* 0x000fc80000000004 */
[----:B0-----:R-:W-:Y:S01]  /*0590*/  FFMA R6, R8, R6, R5 ;  /* 0x0000000608067223 */ /* 0x001fe20000000005 */
[----:B------:R-:W-:-:S04]  /*05a0*/  IADD3 R8, PT, PT, R15, 0x10, RZ ;  /* 0x000000100f087810 */ /* 0x000fc80007ffe0ff */
[----:B------:R-:W-:Y:S01]  /*05b0*/  ISETP.GE.OR P0, PT, R8, UR7, P0 ;  /* 0x0000000708007c0c */ /* 0x000fe20008706670 */
[----:B-1----:R-:W-:Y:S02]  /*05c0*/  FFMA R11, R9, R7, R6 ;  /* 0x00000007090b7223 */ /* 0x002fe40000000006 */
[----:B------:R-:W0:Y:S10]  /*05d0*/  LDS.128 R4, [R2+0x30] ;  /* 0x0000300002047984 */ /* 0x000e340000000c00 */
[----:B------:R-:W1:Y:S02]  /*05e0*/  @!P0 LDC.64 R8, c[0x0][0x388] ;  /* 0x0000e200ff088b82 */ /* 0x000e640000000a00 */
[----:B-1----:R-:W-:Y:S01]  /*05f0*/  @!P0 IMAD.WIDE R26, R21, 0x4, R8 ;  /* 0x00000004151a8825 */ /* 0x002fe200078e0208 */
[----:B------:R-:W-:-:S06]  /*0600*/  MOV R9, RZ ;  /* 0x000000ff00097202 */ /* 0x000fcc0000000f00 */
[----:B------:R-:W2:Y:S01]  /*0610*/  @!P0 LDG.E.CONSTANT R9, desc[UR8][R26.64] ;  /* 0x000000081a098981 */ /* 0x000ea2000c1e9900 */
[----:B0-----:R-:W-:-:S03]  /*0620*/  FFMA R10, R4, R10, R11 ;  /* 0x0000000a040a7223 */ /* 0x001fc6000000000b */
[----:B------:R-:W0:Y:S04]  /*0630*/  LDS R11, [R16+0x380] ;  /* 0x00038000100b7984 */ /* 0x000e280000000800 */
[----:B------:R-:W1:Y:S01]  /*0640*/  LDS R4, [R16+0x3c0] ;  /* 0x0003c00010047984 */ /* 0x000e620000000800 */
[----:B------:R-:W-:Y:S01]  /*0650*/  BAR.SYNC.DEFER_BLOCKING 0x0 ;  /* 0x0000000000007b1d */ /* 0x000fe20000010000 */
[----:B------:R-:W-:-:S05]  /*0660*/  FFMA R10, R29, R5, R10 ;  /* 0x000000051d0a7223 */ /* 0x000fca000000000a */
[----:B----4-:R-:W-:Y:S01]  /*0670*/  STS [R22], R23 ;  /* 0x0000001716007388 */ /* 0x010fe20000000800 */
[----:B0-----:R-:W-:-:S04]  /*0680*/  FFMA R29, R11, R6, R10 ;  /* 0x000000060b1d7223 */ /* 0x001fc8000000000a */
[----:B-1----:R-:W-:Y:S01]  /*0690*/  FFMA R7, R4, R7, R29 ;  /* 0x0000000704077223 */ /* 0x002fe2000000001d */
[----:B------:R-:W-:-:S04]  /*06a0*/  UIADD3 UR4, UPT, UPT, UR4, 0x2, URZ ;  /* 0x0000000204047890 */ /* 0x000fc8000fffe0ff */
[----:B------:R-:W-:Y:S01]  /*06b0*/  UISETP.NE.AND UP0, UPT, UR4, URZ, UPT ;  /* 0x000000ff0400728c */ /* 0x000fe2000bf05270 */
[----:B------:R-:W-:Y:S02]  /*06c0*/  IADD3 R18, PT, PT, R18, 0x20, RZ ;  /* 0x0000002012127810 */ /* 0x000fe40007ffe0ff */
[----:B------:R-:W-:Y:S02]  /*06d0*/  IADD3 R15, PT, PT, R15, 0x20, RZ ;  /* 0x000000200f0f7810 */ /* 0x000fe40007ffe0ff */
[----:B------:R-:W-:Y:S02]  /*06e0*/  IADD3 R17, PT, PT, R17, 0x20, RZ ;  /* 0x0000002011117810 */ /* 0x000fe40007ffe0ff */
[C---:B------:R-:W-:Y:S02]  /*06f0*/  LEA R19, R12.reuse, R19, 0x5 ;  /* 0x000000130c137211 */ /* 0x040fe400078e28ff */
[----:B------:R-:W-:Y:S01]  /*0700*/  LEA R21, R12, R21, 0x5 ;  /* 0x000000150c157211 */ /* 0x000fe200078e28ff */
[----:B--2---:R-:W-:Y:S01]  /*0710*/  STS [R20], R9 ;  /* 0x0000000914007388 */ /* 0x004fe20000000800 */
[----:B------:R-:W-:Y:S06]  /*0720*/  BAR.SYNC.DEFER_BLOCKING 0x0 ;  /* 0x0000000000007b1d */ /* 0x000fec0000010000 */
[----:B------:R-:W-:Y:S04]  /*0730*/  LDS R5, [R16] ;  /* 0x0000000010057984 */ /* 0x000fe80000000800 */
[----:B------:R-:W0:Y:S04]  /*0740*/  LDS.128 R8, [R2] ;  /* 0x0000000002087984 */ /* 0x000e280000000c00 */
[----:B------:R-:W1:Y:S04]  /*0750*/  LDS R6, [R16+0x40] ;  /* 0x0000400010067984 */ /* 0x000e680000000800 */
[----:B------:R-:W2:Y:S04]  /*0760*/  LDS R23, [R16+0x80] ;  /* 0x0000800010177984 */ /* 0x000ea80000000800 */
[----:B------:R-:W3:Y:S04]  /*0770*/  LDS R28, [R16+0xc0] ;  /* 0x0000c000101c7984 */ /* 0x000ee80000000800 */
[----:B------:R-:W-:Y:S04]  /*0780*/  LDS R29, [R16+0x140] ;  /* 0x00014000101d7984 */ /* 0x000fe80000000800 */
[----:B------:R-:W-:Y:S01]  /*0790*/  LDS R26, [R16+0x1c0] ;  /* 0x0001c000101a7984 */ /* 0x000fe20000000800 */
[----:B0-----:R-:W-:-:S04]  /*07a0*/  FFMA R8, R8, R5, R7 ;  /* 0x0000000508087223 */ /* 0x001fc80000000007 */
[----:B-1----:R-:W-:Y:S02]  /*07b0*/  FFMA R6, R6, R9, R8 ;  /* 0x0000000906067223 */ /* 0x002fe40000000008 */
[----:B------:R-:W-:Y:S02]  /*07c0*/  LDS R9, [R16+0x100] ;  /* 0x0001000010097984 */ /* 0x000fe40000000800 */
[----:B--2---:R-:W-:Y:S02]  /*07d0*/  FFMA R27, R23, R10, R6 ;  /* 0x0000000a171b7223 */ /* 0x004fe40000000006 */
[----:B------:R-:W0:Y:S04]  /*07e0*/  LDS.128 R4, [R2+0x10] ;  /* 0x0000100002047984 */ /* 0x000e280000000c00 */
[----:B------:R-:W1:Y:S01]  /*07f0*/  LDS R23, [R16+0x180] ;  /* 0x0001800010177984 */ /* 0x000e620000000800 */
[----:B---3--:R-:W-:-:S04]  /*0800*/  FFMA R11, R28, R11, R27 ;  /* 0x0000000b1c0b7223 */ /* 0x008fc8000000001b */
[----:B0-----:R-:W-:Y:S02]  /*0810*/  FFMA R4, R4, R9, R11 ;  /* 0x0000000904047223 */ /* 0x001fe4000000000b */
[----:B------:R-:W-:Y:S02]  /*0820*/  LDS.128 R8, [R2+0x20] ;  /* 0x0000200002087984 */ /* 0x000fe40000000c00 */
[----:B------:R-:W-:Y:S02]  /*0830*/  FFMA R4, R29, R5, R4 ;  /* 0x000000051d047223 */ /* 0x000fe40000000004 */
[----:B------:R-:W0:Y:S04]  /*0840*/  LDS R5, [R16+0x200] ;  /* 0x0002000010057984 */ /* 0x000e280000000800 */
[----:B------:R-:W2:Y:S01]  /*0850*/  LDS R29, [R16+0x240] ;  /* 0x00024000101d7984 */ /* 0x000ea20000000800 */
[----:B-1----:R-:W-:-:S03]  /*0860*/  FFMA R27, R23, R6, R4 ;  /* 0x00000006171b7223 */ /* 0x002fc60000000004 */
[----:B------:R-:W1:Y:S01]  /*0870*/  LDS R23, [R16+0x280] ;  /* 0x0002800010177984 */ /* 0x000e620000000800 */
[----:B------:R-:W-:-:S03]  /*0880*/  FFMA R7, R26, R7, R27 ;  /* 0x000000071a077223 */ /* 0x000fc6000000001b */
[----:B------:R-:W3:Y:S04]  /*0890*/  LDS R26, [R16+0x2c0] ;  /* 0x0002c000101a7984 */ /* 0x000ee80000000800 */
[----:B------:R-:W-:Y:S01]  /*08a0*/  LDS R27, [R16+0x340] ;  /* 0x00034000101b7984 */ /* 0x000fe20000000800 */
[----:B0-----:R-:W-:-:S03]  /*08b0*/  FFMA R8, R8, R5, R7 ;  /* 0x0000000508087223 */ /* 0x001fc60000000007 */
[----:B------:R-:W-:Y:S01]  /*08c0*/  LDS.128 R4, [R2+0x30] ;  /* 0x0000300002047984 */ /* 0x000fe20000000c00 */
[----:B--2---:R-:W-:-:S03]  /*08d0*/  FFMA R8, R29, R9, R8 ;  /* 0x000000091d087223 */ /* 0x004fc60000000008 */
[----:B------:R-:W0:Y:S01]  /*08e0*/  LDS R9, [R16+0x300] ;  /* 0x0003000010097984 */ /* 0x000e220000000800 */
[----:B-1----:R-:W-:-:S03]  /*08f0*/  FFMA R23, R23, R10, R8 ;  /* 0x0000000a17177223 */ /* 0x002fc60000000008 */
[----:B------:R-:W1:Y:S01]  /*0900*/  LDS R8, [R16+0x380] ;  /* 0x0003800010087984 */ /* 0x000e620000000800 */
[----:B---3--:R-:W-:-:S03]  /*0910*/  FFMA R11, R26, R11, R23 ;  /* 0x0000000b1a0b7223 */ /* 0x008fc60000000017 */
[----:B------:R-:W2:Y:S01]  /*0920*/  LDS R23, [R16+0x3c0] ;  /* 0x0003c00010177984 */ /* 0x000ea20000000800 */
[----:B0-----:R-:W-:-:S04]  /*0930*/  FFMA R4, R4, R9, R11 ;  /* 0x0000000904047223 */ /* 0x001fc8000000000b */
[----:B------:R-:W-:-:S04]  /*0940*/  FFMA R5, R27, R5, R4 ;  /* 0x000000051b057223 */ /* 0x000fc80000000004 */
[----:B-1----:R-:W-:-:S04]  /*0950*/  FFMA R6, R8, R6, R5 ;  /* 0x0000000608067223 */ /* 0x002fc80000000005 */
[----:B--2---:R-:W-:Y:S01]  /*0960*/  FFMA R27, R23, R7, R6 ;  /* 0x00000007171b7223 */ /* 0x004fe20000000006 */
[----:B------:R-:W-:Y:S06]  /*0970*/  BAR.SYNC.DEFER_BLOCKING 0x0 ;  /* 0x0000000000007b1d */ /* 0x000fec0000010000 */
[----:B------:R-:W-:Y:S05]  /*0980*/  BRA.U UP0, `(.L_x_2) ;  /* 0xfffffff9004c7547 */ /* 0x000fea000b83ffff */
[----:B------:R-:W-:-:S12]  /*0990*/  ULOP3.LUT UR4, UR6, 0x7fffffe0, URZ, 0xc0, !UPT ;  /* 0x7fffffe006047892 */ /* 0x000fd8000f8ec0ff */
.L_x_1:
[----:B------:R-:W-:-:S09]  /*09a0*/  ULOP3.LUT UP0, URZ, UR6, 0x10, URZ, 0xc0, !UPT ;  /* 0x0000001006ff7892 */ /* 0x000fd2000f80c0ff */
[----:B------:R-:W-:Y:S05]  /*09b0*/  BRA.U !UP0, `(.L_x_0) ;  /* 0x0000000108e87547 */ /* 0x000fea000b800000 */
[----:B------:R-:W0:Y:S01]  /*09c0*/  LDCU UR5, c[0x0][0x398] ;  /* 0x00007300ff0577ac */ /* 0x000e220008000800 */
[----:B------:R-:W-:Y:S01]  /*09d0*/  IADD3 R7, PT, PT, R13, UR4, RZ ;  /* 0x000000040d077c10 */ /* 0x000fe2000fffe0ff */
[----:B------:R-:W-:Y:S01]  /*09e0*/  HFMA2 R15, -RZ, RZ, 0, 0 ;  /* 0x00000000ff0f7431 */ /* 0x000fe200000001ff */
[----:B------:R-:W-:Y:S01]  /*09f0*/  IADD3 R14, PT, PT, R14, UR4, RZ ;  /* 0x000000040e0e7c10 */ /* 0x000fe2000fffe0ff */
[----:B------:R-:W1:Y:S01]  /*0a00*/  LDCU UR6, c[0x0][0x3a0] ;  /* 0x00007400ff0677ac */ /* 0x000e620008000800 */
[----:B------:R-:W-:Y:S02]  /*0a10*/  ISETP.GE.AND P0, PT, R7, UR7, PT ;  /* 0x0000000707007c0c */ /* 0x000fe4000bf06270 */
[----:B------:R-:W-:Y:S02]  /*0a20*/  ISETP.GE.AND P1, PT, R14, UR7, PT ;  /* 0x000000070e007c0c */ /* 0x000fe4000bf26270 */
[----:B------:R-:W-:Y:S02]  /*0a30*/  MOV R21, RZ ;  /* 0x000000ff00157202 */ /* 0x000fe40000000f00 */
[----:B0-----:R-:W-:-:S02]  /*0a40*/  ISETP.GE.OR P0, PT, R0, UR5, P0 ;  /* 0x0000000500007c0c */ /* 0x001fc40008706670 */
[----:B-1----:R-:W-:-:S11]  /*0a50*/  ISETP.GE.OR P1, PT, R3, UR6, P1 ;  /* 0x0000000603007c0c */ /* 0x002fd60008f26670 */
[----:B------:R-:W0:Y:S01]  /*0a60*/  @!P0 LDC.64 R8, c[0x0][0x380] ;  /* 0x0000e000ff088b82 */ /* 0x000e220000000a00 */
[----:B------:R-:W-:Y:S02]  /*0a70*/  @!P0 IMAD R7, R0, UR7, R7 ;  /* 0x0000000700078c24 */ /* 0x000fe4000f8e0207 */
[----:B------:R-:W-:-:S05]  /*0a80*/  @!P1 IMAD R13, R14, UR6, R3 ;  /* 0x000000060e0d9c24 */ /* 0x000fca000f8e0203 */
[----:B------:R-:W1:Y:S01]  /*0a90*/  @!P1 LDC.64 R4, c[0x0][0x388] ;  /* 0x0000e200ff049b82 */ /* 0x000e620000000a00 */
[----:B0-----:R-:W-:-:S05]  /*0aa0*/  @!P0 IMAD.WIDE R8, R7, 0x4, R8 ;  /* 0x0000000407088825 */ /* 0x001fca00078e0208 */
[----:B------:R-:W2:Y:S01]  /*0ab0*/  @!P0 LDG.E.CONSTANT R15, desc[UR8][R8.64] ;  /* 0x00000008080f8981 */ /* 0x000ea2000c1e9900 */
[----:B-1----:R-:W-:-:S05]  /*0ac0*/  @!P1 IMAD.WIDE R12, R13, 0x4, R4 ;  /* 0x000000040d0c9825 */ /* 0x002fca00078e0204 */
[----:B------:R-:W3:Y:S04]  /*0ad0*/  @!P1 LDG.E.CONSTANT R21, desc[UR8][R12.64] ;  /* 0x000000080c159981 */ /* 0x000ee8000c1e9900 */
[----:B--2---:R-:W-:Y:S04]  /*0ae0*/  STS [R22], R15 ;  /* 0x0000000f16007388 */ /* 0x004fe80000000800 */
[----:B---3--:R-:W-:Y:S01]  /*0af0*/  STS [R20], R21 ;  /* 0x0000001514007388 */ /* 0x008fe20000000800 */
[----:B------:R-:W-:Y:S06]  /*0b00*/  BAR.SYNC.DEFER_BLOCKING 0x0 ;  /* 0x0000000000007b1d */ /* 0x000fec0000010000 */
[----:B------:R-:W-:Y:S04]  /*0b10*/  LDS R14, [R16] ;  /* 0x00000000100e7984 */ /* 0x000fe80000000800 */
[----:B------:R-:W0:Y:S04]  /*0b20*/  LDS.128 R4, [R2] ;  /* 0x0000000002047984 */ /* 0x000e280000000c00 */
[----:B------:R-:W1:Y:S04]  /*0b30*/  LDS R25, [R16+0x40] ;  /* 0x0000400010197984 */ /* 0x000e680000000800 */
[----:B------:R-:W2:Y:S04]  /*0b40*/  LDS R23, [R16+0x80] ;  /* 0x0000800010177984 */ /* 0x000ea80000000800 */
[----:B------:R-:W3:Y:S04]  /*0b50*/  LDS R24, [R16+0xc0] ;  /* 0x0000c00010187984 */ /* 0x000ee80000000800 */
[----:B------:R-:W-:Y:S04]  /*0b60*/  LDS R17, [R16+0x100] ;  /* 0x0001000010117984 */ /* 0x000fe80000000800 */
[----:B------:R-:W4:Y:S04]  /*0b70*/  LDS.128 R8, [R2+0x10] ;  /* 0x0000100002087984 */ /* 0x000f280000000c00 */
[----:B------:R-:W5:Y:S04]  /*0b80*/  LDS R18, [R16+0x140] ;  /* 0x0001400010127984 */ /* 0x000f680000000800 */
[----:B------:R-:W5:Y:S04]  /*0b90*/  LDS R19, [R16+0x180] ;  /* 0x0001800010137984 */ /* 0x000f680000000800 */
[----:B------:R-:W5:Y:S04]  /*0ba0*/  LDS R20, [R16+0x1c0] ;  /* 0x0001c00010147984 */ /* 0x000f680000000800 */
[----:B------:R-:W-:Y:S01]  /*0bb0*/  LDS R21, [R16+0x200] ;  /* 0x0002000010157984 */ /* 0x000fe20000000800 */
[----:B0-----:R-:W-:-:S03]  /*0bc0*/  FFMA R22, R4, R14, R27 ;  /* 0x0000000e04167223 */ /* 0x001fc6000000001b */
[----:B------:R-:W0:Y:S04]  /*0bd0*/  LDS.128 R12, [R2+0x20] ;  /* 0x00002000020c7984 */ /* 0x000e280000000c00 */
[----:B------:R-:W0:Y:S01]  /*0be0*/  LDS R4, [R16+0x240] ;  /* 0x0002400010047984 */ /* 0x000e220000000800 */
[----:B-1----:R-:W-:-:S03]  /*0bf0*/  FFMA R22, R25, R5, R22 ;  /* 0x0000000519167223 */ /* 0x002fc60000000016 */
[----:B------:R-:W1:Y:S01]  /*0c00*/  LDS R5, [R16+0x280] ;  /* 0x0002800010057984 */ /* 0x000e620000000800 */
[----:B--2---:R-:W-:-:S03]  /*0c10*/  FFMA R23, R23, R6, R22 ;  /* 0x0000000617177223 */ /* 0x004fc60000000016 */
[----:B------:R-:W2:Y:S01]  /*0c20*/  LDS R6, [R16+0x2c0] ;  /* 0x0002c00010067984 */ /* 0x000ea20000000800 */
[----:B---3--:R-:W-:-:S03]  /*0c30*/  FFMA R23, R24, R7, R23 ;  /* 0x0000000718177223 */ /* 0x008fc60000000017 */
[----:B------:R-:W-:Y:S04]  /*0c40*/  LDS R7, [R16+0x300] ;  /* 0x0003000010077984 */ /* 0x000fe80000000800 */
[----:B------:R-:W3:Y:S01]  /*0c50*/  LDS.128 R24, [R2+0x30] ;  /* 0x0000300002187984 */ /* 0x000ee20000000c00 */
[----:B----4-:R-:W-:-:S03]  /*0c60*/  FFMA R23, R8, R17, R23 ;  /* 0x0000001108177223 */ /* 0x010fc60000000017 */
[----:B------:R-:W4:Y:S04]  /*0c70*/  LDS R22, [R16+0x340] ;  /* 0x0003400010167984 */ /* 0x000f280000000800 */
[----:B------:R-:W4:Y:S01]  /*0c80*/  LDS R17, [R16+0x380] ;  /* 0x0003800010117984 */ /* 0x000f220000000800 */
[----:B-----5:R-:W-:-:S03]  /*0c90*/  FFMA R18, R18, R9, R23 ;  /* 0x0000000912127223 */ /* 0x020fc60000000017 */
[----:B------:R-:W5:Y:S01]  /*0ca0*/  LDS R8, [R16+0x3c0] ;  /* 0x0003c00010087984 */ /* 0x000f620000000800 */
[----:B------:R-:W-:-:S04]  /*0cb0*/  FFMA R19, R19, R10, R18 ;  /* 0x0000000a13137223 */ /* 0x000fc80000000012 */
[----:B------:R-:W-:-:S04]  /*0cc0*/  FFMA R11, R20, R11, R19 ;  /* 0x0000000b140b7223 */ /* 0x000fc80000000013 */
[----:B0-----:R-:W-:-:S04]  /*0cd0*/  FFMA R11, R12, R21, R11 ;  /* 0x000000150c0b7223 */ /* 0x001fc8000000000b */
[----:B------:R-:W-:-:S04]  /*0ce0*/  FFMA R4, R4, R13, R11 ;  /* 0x0000000d04047223 */ /* 0x000fc8000000000b */
[----:B-1----:R-:W-:-:S04]  /*0cf0*/  FFMA R5, R5, R14, R4 ;  /* 0x0000000e05057223 */ /* 0x002fc80000000004 */
[----:B--2---:R-:W-:-:S04]  /*0d00*/  FFMA R5, R6, R15, R5 ;  /* 0x0000000f06057223 */ /* 0x004fc80000000005 */
[----:B---3--:R-:W-:-:S04]  /*0d10*/  FFMA R5, R24, R7, R5 ;  /* 0x0000000718057223 */ /* 0x008fc80000000005 */
[----:B----4-:R-:W-:-:S04]  /*0d20*/  FFMA R22, R22, R25, R5 ;  /* 0x0000001916167223 */ /* 0x010fc80000000005 */
[----:B------:R-:W-:-:S04]  /*0d30*/  FFMA R17, R17, R26, R22 ;  /* 0x0000001a11117223 */ /* 0x000fc80000000016 */
[----:B-----5:R-:W-:Y:S01]  /*0d40*/  FFMA R27, R8, R27, R17 ;  /* 0x0000001b081b7223 */ /* 0x020fe20000000011 */
[----:B------:R-:W-:Y:S06]  /*0d50*/  BAR.SYNC.DEFER_BLOCKING 0x0 ;  /* 0x0000000000007b1d */ /* 0x000fec0000010000 */
.L_x_0:
[----:B------:R-:W0:Y:S01]  /*0d60*/  LDCU UR4, c[0x0][0x3a0] ;  /* 0x00007400ff0477ac */ /* 0x000e220008000800 */
[----:B------:R-:W1:Y:S01]  /*0d70*/  LDCU UR5, c[0x0][0x398] ;  /* 0x00007300ff0577ac */ /* 0x000e620008000800 */
[----:B0-----:R-:W-:-:S04]  /*0d80*/  ISETP.GE.AND P0, PT, R3, UR4, PT ;  /* 0x0000000403007c0c */ /* 0x001fc8000bf06270 */
[----:B-1----:R-:W-:-:S13]  /*0d90*/  ISETP.GE.OR P0, PT, R0, UR5, P0 ;  /* 0x0000000500007c0c */ /* 0x002fda0008706670 */
[----:B------:R-:W-:Y:S05]  /*0da0*/  @P0 EXIT ;  /* 0x000000000000094d */ /* 0x000fea0003800000 */
[----:B------:R-:W0:Y:S01]  /*0db0*/  LDC.64 R4, c[0x0][0x390] ;  /* 0x0000e400ff047b82 */ /* 0x000e220000000a00 */
[----:B------:R-:W-:-:S04]  /*0dc0*/  IMAD R3, R0, UR4, R3 ;  /* 0x0000000400037c24 */ /* 0x000fc8000f8e0203 */
[----:B0-----:R-:W-:-:S05]  /*0dd0*/  IMAD.WIDE R2, R3, 0x4, R4 ;  /* 0x0000000403027825 */ /* 0x001fca00078e0204 */
[----:B------:R-:W-:Y:S01]  /*0de0*/  STG.E desc[UR8][R2.64], R27 ;  /* 0x0000001b02007986 */ /* 0x000fe2000c101908 */
[----:B------:R-:W-:Y:S05]  /*0df0*/  EXIT ;  /* 0x000000000000794d */ /* 0x000fea0003800000 */
.L_x_3:
[----:B------:R-:W-:-:S00]  /*0e00*/  BRA `(.L_x_3) ;  /* 0xfffffffc00fc7947 */ /* 0x000fc0000383ffff */
[----:B------:R-:W-:-:S00]  /*0e10*/  NOP ;  /* 0x0000000000007918 */ /* 0x000fc00000000000 */
        /* <DEDUP_REMOVED lines=14> */
.L_x_9:


//--------------------- .text._Z19matmul_naive_kernelPKfS0_Pfiii --------------------------
	.section	.text._Z19matmul_naive_kernelPKfS0_Pfiii,"ax",@progbits
	.align	128
        .global         _Z19matmul_naive_kernelPKfS0_Pfiii
        .type           _Z19matmul_naive_kernelPKfS0_Pfiii,@function
        .size           _Z19matmul_naive_kernelPKfS0_Pfiii,(.L_x_10 - _Z19matmul_naive_kernelPKfS0_Pfiii)
        .other          _Z19matmul_naive_kernelPKfS0_Pfiii,@"STO_CUDA_ENTRY STV_DEFAULT"
_Z19matmul_naive_kernelPKfS0_Pfiii:
.text._Z19matmul_naive_kernelPKfS0_Pfiii:
[----:B------:R-:W-:Y:S01]  /*0000*/  LDC R1, c[0x0][0x37c] ;  /* 0x0000df00ff017b82 */ /* 0x000fe20000000800 */
[----:B------:R-:W0:Y:S07]  /*0010*/  S2R R5, SR_TID.X ;  /* 0x0000000000057919 */ /* 0x000e2e0000002100 */
[----:B------:R-:W1:Y:S01]  /*0020*/  LDC R16, c[0x0][0x364] ;  /* 0x0000d900ff107b82 */ /* 0x000e620000000800 */
[----:B------:R-:W2:Y:S01]  /*0030*/  LDCU UR6, c[0x0][0x398] ;  /* 0x00007300ff0677ac */ /* 0x000ea20008000800 */
[----:B------:R-:W1:Y:S06]  /*0040*/  S2R R3, SR_TID.Y ;  /* 0x0000000000037919 */ /* 0x000e6c0000002200 */
[----:B------:R-:W0:Y:S08]  /*0050*/  S2UR UR5, SR_CTAID.X ;  /* 0x00000000000579c3 */ /* 0x000e300000002500 */
[----:B------:R-:W0:Y:S08]  /*0060*/  LDC R0, c[0x0][0x360] ;  /* 0x0000d800ff007b82 */ /* 0x000e300000000800 */
[----:B------:R-:W1:Y:S08]  /*0070*/  S2UR UR4, SR_CTAID.Y ;  /* 0x00000000000479c3 */ /* 0x000e700000002600 */
[----:B------:R-:W3:Y:S01]  /*0080*/  LDC R17, c[0x0][0x3a0] ;  /* 0x0000e800ff117b82 */ /* 0x000ee20000000800 */
[----:B0-----:R-:W-:-:S02]  /*0090*/  IMAD R0, R0, UR5, R5 ;  /* 0x0000000500007c24 */ /* 0x001fc4000f8e0205 */
[----:B-1----:R-:W-:-:S03]  /*00a0*/  IMAD R16, R16, UR4, R3 ;  /* 0x0000000410107c24 */ /* 0x002fc6000f8e0203 */
[----:B---3--:R-:W-:-:S04]  /*00b0*/  ISETP.GE.AND P0, PT, R0, R17, PT ;  /* 0x000000110000720c */ /* 0x008fc80003f06270 */
[----:B--2---:R-:W-:-:S13]  /*00c0*/  ISETP.GE.OR P0, PT, R16, UR6, P0 ;  /* 0x0000000610007c0c */ /* 0x004fda0008706670 */
[----:B------:R-:W-:Y:S05]  /*00d0*/  @P0 EXIT ;  /* 0x000000000000094d */ /* 0x000fea0003800000 */
[----:B------:R-:W0:Y:S01]  /*00e0*/  LDC R19, c[0x0][0x39c] ;  /* 0x0000e700ff137b82 */ /* 0x000e220000000800 */
[----:B------:R-:W1:Y:S01]  /*00f0*/  LDCU.64 UR4, c[0x0][0x358] ;  /* 0x00006b00ff0477ac */ /* 0x000e620008000a00 */
[----:B------:R-:W-:Y:S01]  /*0100*/  HFMA2 R24, -RZ, RZ, 0, 0 ;  /* 0x00000000ff187431 */ /* 0x000fe200000001ff */
[----:B0-----:R-:W-:-:S13]  /*0110*/  ISETP.GE.AND P0, PT, R19, 0x1, PT ;  /* 0x000000011300780c */ /* 0x001fda0003f06270 */
[----:B-1----:R-:W-:Y:S05]  /*0120*/  @!P0 BRA `(.L_x_4) ;  /* 0x0000000400e08947 */ /* 0x002fea0003800000 */
[C---:B------:R-:W-:Y:S01]  /*0130*/  ISETP.GE.U32.AND P1, PT, R19.reuse, 0x8, PT ;  /* 0x000000081300780c */ /* 0x040fe20003f26070 */
[----:B------:R-:W-:Y:S01]  /*0140*/  IMAD R20, R16, R19, RZ ;  /* 0x0000001310147224 */ /* 0x000fe200078e02ff */
[----:B------:R-:W-:Y:S02]  /*0150*/  LOP3.LUT R27, R19, 0x7, RZ, 0xc0, !PT ;  /* 0x00000007131b7812 */ /* 0x000fe400078ec0ff */
[----:B------:R-:W-:Y:S02]  /*0160*/  MOV R24, RZ ;  /* 0x000000ff00187202 */ /* 0x000fe40000000f00 */
[----:B------:R-:W-:Y:S02]  /*0170*/  ISETP.NE.AND P0, PT, R27, RZ, PT ;  /* 0x000000ff1b00720c */ /* 0x000fe40003f05270 */
[----:B------:R-:W-:-:S05]  /*0180*/  MOV R21, RZ ;  /* 0x000000ff00157202 */ /* 0x000fca0000000f00 */
[----:B------:R-:W-:Y:S06]  /*0190*/  @!P1 BRA `(.L_x_5) ;  /* 0x0000000000c49947 */ /* 0x000fec0003800000 */
[----:B------:R-:W0:Y:S01]  /*01a0*/  LDC.64 R2, c[0x0][0x380] ;  /* 0x0000e000ff027b82 */ /* 0x000e220000000a00 */
[----:B------:R-:W-:Y:S02]  /*01b0*/  LOP3.LUT R21, R19, 0x7ffffff8, RZ, 0xc0, !PT ;  /* 0x7ffffff813157812 */ /* 0x000fe400078ec0ff */
[----:B------:R-:W-:Y:S02]  /*01c0*/  MOV R24, RZ ;  /* 0x000000ff00187202 */ /* 0x000fe40000000f00 */
[----:B------:R-:W-:Y:S02]  /*01d0*/  MOV R18, R0 ;  /* 0x0000000000127202 */ /* 0x000fe40000000f00 */
[----:B------:R-:W-:Y:S01]  /*01e0*/  IADD3 R22, PT, PT, -R21, RZ, RZ ;  /* 0x000000ff15167210 */ /* 0x000fe20007ffe1ff */
[----:B0-----:R-:W-:-:S03]  /*01f0*/  IMAD.WIDE.U32 R2, R20, 0x4, R2 ;  /* 0x0000000414027825 */ /* 0x001fc600078e0002 */
[----:B------:R-:W-:-:S04]  /*0200*/  IADD3 R4, P1, PT, R2, 0x10, RZ ;  /* 0x0000001002047810 */ /* 0x000fc80007f3e0ff */
[----:B------:R-:W-:-:S09]  /*0210*/  IADD3.X R5, PT, PT, RZ, R3, RZ, P1, !PT ;  /* 0x00000003ff057210 */ /* 0x000fd20000ffe4ff */
.L_x_6:
[----:B------:R-:W0:Y:S01]  /*0220*/  LDC.64 R14, c[0x0][0x388] ;  /* 0x0000e200ff0e7b82 */ /* 0x000e220000000a00 */
[----:B------:R-:W-:Y:S02]  /*0230*/  MOV R2, R4 ;  /* 0x0000000400027202 */ /* 0x000fe40000000f00 */
[----:B------:R-:W-:-:S05]  /*0240*/  MOV R3, R5 ;  /* 0x0000000500037202 */ /* 0x000fca0000000f00 */
[----:B------:R-:W2:Y:S04]  /*0250*/  LDG.E.CONSTANT R25, desc[UR4][R2.64+-0x10] ;  /* 0xfffff00402197981 */ /* 0x000ea8000c1e9900 */
[----:B------:R-:W3:Y:S04]  /*0260*/  LDG.E.CONSTANT R23, desc[UR4][R2.64+-0xc] ;  /* 0xfffff40402177981 */ /* 0x000ee8000c1e9900 */
[----:B------:R-:W4:Y:S04]  /*0270*/  LDG.E.CONSTANT R29, desc[UR4][R2.64+-0x8] ;  /* 0xfffff804021d7981 */ /* 0x000f28000c1e9900 */
[----:B------:R-:W5:Y:S01]  /*0280*/  LDG.E.CONSTANT R28, desc[UR4][R2.64+-0x4] ;  /* 0xfffffc04021c7981 */ /* 0x000f62000c1e9900 */
[----:B0-----:R-:W-:-:S05]  /*0290*/  IMAD.WIDE R14, R18, 0x4, R14 ;  /* 0x00000004120e7825 */ /* 0x001fca00078e020e */
[----:B------:R0:W2:Y:S01]  /*02a0*/  LDG.E.CONSTANT R26, desc[UR4][R14.64] ;  /* 0x000000040e1a7981 */ /* 0x0000a2000c1e9900 */
[----:B------:R-:W-:-:S04]  /*02b0*/  IMAD.WIDE R12, R17, 0x4, R14 ;  /* 0x00000004110c7825 */ /* 0x000fc800078e020e */
[C---:B------:R-:W-:Y:S02]  /*02c0*/  IMAD.WIDE R4, R17.reuse, 0x4, R12 ;  /* 0x0000000411047825 */ /* 0x040fe400078e020c */
[----:B------:R-:W3:Y:S02]  /*02d0*/  LDG.E.CONSTANT R12, desc[UR4][R12.64] ;  /* 0x000000040c0c7981 */ /* 0x000ee4000c1e9900 */
[C---:B------:R-:W-:Y:S02]  /*02e0*/  IMAD.WIDE R8, R17.reuse, 0x4, R4 ;  /* 0x0000000411087825 */ /* 0x040fe400078e0204 */
[----:B------:R-:W4:Y:S02]  /*02f0*/  LDG.E.CONSTANT R4, desc[UR4][R4.64] ;  /* 0x0000000404047981 */ /* 0x000f24000c1e9900 */
[C---:B------:R-:W-:Y:S02]  /*0300*/  IMAD.WIDE R6, R17.reuse, 0x4, R8 ;  /* 0x0000000411067825 */ /* 0x040fe400078e0208 */
[----:B------:R-:W5:Y:S02]  /*0310*/  LDG.E.CONSTANT R8, desc[UR4][R8.64] ;  /* 0x0000000408087981 */ /* 0x000f64000c1e9900 */
[----:B------:R-:W-:-:S02]  /*0320*/  IMAD.WIDE R10, R17, 0x4, R6 ;  /* 0x00000004110a7825 */ /* 0x000fc400078e0206 */
[----:B------:R-:W5:Y:S04]  /*0330*/  LDG.E.CONSTANT R5, desc[UR4][R2.64] ;  /* 0x0000000402057981 */ /* 0x000f68000c1e9900 */
[----:B------:R-:W5:Y:S01]  /*0340*/  LDG.E.CONSTANT R6, desc[UR4][R6.64] ;  /* 0x0000000406067981 */ /* 0x000f62000c1e9900 */
[----:B0-----:R-:W-:-:S03]  /*0350*/  IMAD.WIDE R14, R17, 0x4, R10 ;  /* 0x00000004110e7825 */ /* 0x001fc600078e020a */
[----:B------:R-:W5:Y:S04]  /*0360*/  LDG.E.CONSTANT R10, desc[UR4][R10.64] ;  /* 0x000000040a0a7981 */ /* 0x000f68000c1e9900 */
[----:B------:R-:W5:Y:S04]  /*0370*/  LDG.E.CONSTANT R13, desc[UR4][R14.64] ;  /* 0x000000040e0d7981 */ /* 0x000f68000c1e9900 */
[----:B------:R-:W5:Y:S04]  /*0380*/  LDG.E.CONSTANT R7, desc[UR4][R2.64+0x4] ;  /* 0x0000040402077981 */ /* 0x000f68000c1e9900 */
[----:B------:R-:W5:Y:S01]  /*0390*/  LDG.E.CONSTANT R9, desc[UR4][R2.64+0xc] ;  /* 0x00000c0402097981 */ /* 0x000f62000c1e9900 */
[----:B--2---:R-:W-:Y:S01]  /*03a0*/  FFMA R26, R25, R26, R24 ;  /* 0x0000001a191a7223 */ /* 0x004fe20000000018 */
[----:B------:R-:W-:-:S02]  /*03b0*/  IMAD.WIDE R24, R17, 0x4, R14 ;  /* 0x0000000411187825 */ /* 0x000fc400078e020e */
[----:B------:R-:W2:Y:S04]  /*03c0*/  LDG.E.CONSTANT R14, desc[UR4][R2.64+0x8] ;  /* 0x00000804020e7981 */ /* 0x000ea8000c1e9900 */
[----:B------:R-:W2:Y:S01]  /*03d0*/  LDG.E.CONSTANT R24, desc[UR4][R24.64] ;  /* 0x0000000418187981 */ /* 0x000ea2000c1e9900 */
[----:B---3--:R-:W-:Y:S01]  /*03e0*/  FFMA R12, R23, R12, R26 ;  /* 0x0000000c170c7223 */ /* 0x008fe2000000001a */
[----:B------:R-:W-:-:S03]  /*03f0*/  IADD3 R22, PT, PT, R22, 0x8, RZ ;  /* 0x0000000816167810 */ /* 0x000fc60007ffe0ff */
[----:B----4-:R-:W-:Y:S01]  /*0400*/  FFMA R29, R29, R4, R12 ;  /* 0x000000041d1d7223 */ /* 0x010fe2000000000c */
[----:B------:R-:W-:-:S03]  /*0410*/  ISETP.NE.AND P1, PT, R22, RZ, PT ;  /* 0x000000ff1600720c */ /* 0x000fc60003f25270 */
[----:B-----5:R-:W-:Y:S01]  /*0420*/  FFMA R8, R28, R8, R29 ;  /* 0x000000081c087223 */ /* 0x020fe2000000001d */
[----:B------:R-:W-:-:S03]  /*0430*/  IADD3 R4, P2, PT, R2, 0x20, RZ ;  /* 0x0000002002047810 */ /* 0x000fc60007f5e0ff */
[----:B------:R-:W-:Y:S01]  /*0440*/  FFMA R6, R5, R6, R8 ;  /* 0x0000000605067223 */ /* 0x000fe20000000008 */
[----:B------:R-:W-:Y:S02]  /*0450*/  IADD3.X R5, PT, PT, RZ, R3, RZ, P2, !PT ;  /* 0x00000003ff057210 */ /* 0x000fe400017fe4ff */
[----:B------:R-:W-:Y:S01]  /*0460*/  LEA R18, R17, R18, 0x3 ;  /* 0x0000001211127211 */ /* 0x000fe200078e18ff */
[----:B------:R-:W-:-:S04]  /*0470*/  FFMA R7, R7, R10, R6 ;  /* 0x0000000a07077223 */ /* 0x000fc80000000006 */
[----:B--2---:R-:W-:-:S04]  /*0480*/  FFMA R14, R14, R13, R7 ;  /* 0x0000000d0e0e7223 */ /* 0x004fc80000000007 */
[----:B------:R-:W-:Y:S01]  /*0490*/  FFMA R24, R9, R24, R14 ;  /* 0x0000001809187223 */ /* 0x000fe2000000000e */
[----:B------:R-:W-:Y:S06]  /*04a0*/  @P1 BRA `(.L_x_6) ;  /* 0xfffffffc005c1947 */ /* 0x000fec000383ffff */
.L_x_5:
[----:B------:R-:W-:Y:S05]  /*04b0*/  @!P0 BRA `(.L_x_4) ;  /* 0x0000000000fc8947 */ /* 0x000fea0003800000 */
[----:B------:R-:W-:Y:S02]  /*04c0*/  ISETP.GE.U32.AND P1, PT, R27, 0x4, PT ;  /* 0x000000041b00780c */ /* 0x000fe40003f26070 */
[----:B------:R-:W-:-:S04]  /*04d0*/  LOP3.LUT R14, R19, 0x3, RZ, 0xc0, !PT ;  /* 0x00000003130e7812 */ /* 0x000fc800078ec0ff */
[----:B------:R-:W-:-:S07]  /*04e0*/  ISETP.NE.AND P0, PT, R14, RZ, PT ;  /* 0x000000ff0e00720c */ /* 0x000fce0003f05270 */
[----:B------:R-:W-:Y:S06]  /*04f0*/  @!P1 BRA `(.L_x_7) ;  /* 0x00000000006c9947 */ /* 0x000fec0003800000 */
[----:B------:R-:W0:Y:S01]  /*0500*/  LDC.64 R4, c[0x0][0x388] ;  /* 0x0000e200ff047b82 */ /* 0x000e220000000a00 */
[----:B------:R-:W1:Y:S01]  /*0510*/  LDCU.64 UR6, c[0x0][0x380] ;  /* 0x00007000ff0677ac */ /* 0x000e620008000a00 */
[----:B------:R-:W-:Y:S01]  /*0520*/  IMAD R7, R21, R17, R0 ;  /* 0x0000001115077224 */ /* 0x000fe200078e0200 */
[CC--:B------:R-:W-:Y:S02]  /*0530*/  IADD3 R3, PT, PT, R20.reuse, R21.reuse, RZ ;  /* 0x0000001514037210 */ /* 0x0c0fe40007ffe0ff */
[----:B------:R-:W-:-:S03]  /*0540*/  IADD3 R8, P1, PT, R20, R21, RZ ;  /* 0x0000001514087210 */ /* 0x000fc60007f3e0ff */
[----:B------:R-:W2:Y:S01]  /*0550*/  LDC.64 R12, c[0x0][0x380] ;  /* 0x0000e000ff0c7b82 */ /* 0x000ea20000000a00 */
[----:B0-----:R-:W-:-:S04]  /*0560*/  IMAD.WIDE R4, R7, 0x4, R4 ;  /* 0x0000000407047825 */ /* 0x001fc800078e0204 */
[----:B------:R-:W-:Y:S02]  /*0570*/  IMAD.WIDE R6, R17, 0x4, R4 ;  /* 0x0000000411067825 */ /* 0x000fe400078e0204 */
[----:B------:R-:W3:Y:S02]  /*0580*/  LDG.E.CONSTANT R4, desc[UR4][R4.64] ;  /* 0x0000000404047981 */ /* 0x000ee4000c1e9900 */
[----:B--2---:R-:W-:Y:S01]  /*0590*/  IMAD.WIDE.U32 R12, R3, 0x4, R12 ;  /* 0x00000004030c7825 */ /* 0x004fe200078e000c */
[----:B------:R-:W-:Y:S02]  /*05a0*/  IADD3.X R3, PT, PT, RZ, RZ, RZ, P1, !PT ;  /* 0x000000ffff037210 */ /* 0x000fe40000ffe4ff */
[----:B-1----:R-:W-:-:S03]  /*05b0*/  LEA R2, P1, R8, UR6, 0x2 ;  /* 0x0000000608027c11 */ /* 0x002fc6000f8210ff */
[----:B------:R-:W3:Y:S01]  /*05c0*/  LDG.E.CONSTANT R13, desc[UR4][R12.64] ;  /* 0x000000040c0d7981 */ /* 0x000ee2000c1e9900 */
[----:B------:R-:W-:Y:S01]  /*05d0*/  LEA.HI.X R3, R8, UR7, R3, 0x2, P1 ;  /* 0x0000000708037c11 */ /* 0x000fe200088f1403 */
[C---:B------:R-:W-:Y:S02]  /*05e0*/  IMAD.WIDE R8, R17.reuse, 0x4, R6 ;  /* 0x0000000411087825 */ /* 0x040fe400078e0206 */
[----:B------:R-:W2:Y:S04]  /*05f0*/  LDG.E.CONSTANT R6, desc[UR4][R6.64] ;  /* 0x0000000406067981 */ /* 0x000ea8000c1e9900 */
[----:B------:R-:W2:Y:S01]  /*0600*/  LDG.E.CONSTANT R15, desc[UR4][R2.64+0x4] ;  /* 0x00000404020f7981 */ /* 0x000ea2000c1e9900 */
[----:B------:R-:W-:-:S03]  /*0610*/  IMAD.WIDE R10, R17, 0x4, R8 ;  /* 0x00000004110a7825 */ /* 0x000fc600078e0208 */
[----:B------:R-:W4:Y:S04]  /*0620*/  LDG.E.CONSTANT R22, desc[UR4][R8.64] ;  /* 0x0000000408167981 */ /* 0x000f28000c1e9900 */
[----:B------:R-:W4:Y:S04]  /*0630*/  LDG.E.CONSTANT R18, desc[UR4][R2.64+0x8] ;  /* 0x0000080402127981 */ /* 0x000f28000c1e9900 */
[----:B------:R-:W5:Y:S04]  /*0640*/  LDG.E.CONSTANT R26, desc[UR4][R2.64+0xc] ;  /* 0x00000c04021a7981 */ /* 0x000f68000c1e9900 */
[----:B------:R-:W5:Y:S01]  /*0650*/  LDG.E.CONSTANT R10, desc[UR4][R10.64] ;  /* 0x000000040a0a7981 */ /* 0x000f62000c1e9900 */
[----:B------:R-:W-:Y:S01]  /*0660*/  IADD3 R21, PT, PT, R21, 0x4, RZ ;  /* 0x0000000415157810 */ /* 0x000fe20007ffe0ff */
[----:B---3--:R-:W-:-:S04]  /*0670*/  FFMA R24, R13, R4, R24 ;  /* 0x000000040d187223 */ /* 0x008fc80000000018 */
[----:B--2---:R-:W-:-:S04]  /*0680*/  FFMA R15, R15, R6, R24 ;  /* 0x000000060f0f7223 */ /* 0x004fc80000000018 */
[----:B----4-:R-:W-:-:S04]  /*0690*/  FFMA R15, R18, R22, R15 ;  /* 0x00000016120f7223 */ /* 0x010fc8000000000f */
[----:B-----5:R-:W-:-:S07]  /*06a0*/  FFMA R24, R26, R10, R15 ;  /* 0x0000000a1a187223 */ /* 0x020fce000000000f */
.L_x_7:
[----:B------:R-:W-:Y:S05]  /*06b0*/  @!P0 BRA `(.L_x_4) ;  /* 0x00000000007c8947 */ /* 0x000fea0003800000 */
[----:B------:R-:W-:Y:S01]  /*06c0*/  ISETP.NE.AND P1, PT, R14, 0x1, PT ;  /* 0x000000010e00780c */ /* 0x000fe20003f25270 */
[----:B------:R-:W0:Y:S01]  /*06d0*/  LDC.64 R10, c[0x0][0x380] ;  /* 0x0000e000ff0a7b82 */ /* 0x000e220000000a00 */
[----:B------:R-:W-:-:S04]  /*06e0*/  LOP3.LUT R19, R19, 0x1, RZ, 0xc0, !PT ;  /* 0x0000000113137812 */ /* 0x000fc800078ec0ff */
[----:B------:R-:W-:-:S03]  /*06f0*/  ISETP.NE.U32.AND P0, PT, R19, 0x1, PT ;  /* 0x000000011300780c */ /* 0x000fc60003f05070 */
[----:B------:R-:W1:Y:S04]  /*0700*/  LDC.64 R8, c[0x0][0x388] ;  /* 0x0000e200ff087b82 */ /* 0x000e680000000a00 */
[CC--:B------:R-:W-:Y:S02]  /*0710*/  @P1 IADD3 R13, PT, PT, R20.reuse, R21.reuse, RZ ;  /* 0x00000015140d1210 */ /* 0x0c0fe40007ffe0ff */
[----:B------:R-:W-:Y:S02]  /*0720*/  @P1 IADD3 R12, P2, PT, R20, R21, RZ ;  /* 0x00000015140c1210 */ /* 0x000fe40007f5e0ff */
[----:B------:R-:W2:Y:S02]  /*0730*/  @P1 LDC.64 R2, c[0x0][0x380] ;  /* 0x0000e000ff021b82 */ /* 0x000ea40000000a00 */
[----:B------:R-:W-:-:S06]  /*0740*/  @P1 IADD3.X R14, PT, PT, RZ, RZ, RZ, P2, !PT ;  /* 0x000000ffff0e1210 */ /* 0x000fcc00017fe4ff */
[----:B------:R-:W3:Y:S01]  /*0750*/  LDC.64 R4, c[0x0][0x380] ;  /* 0x0000e000ff047b82 */ /* 0x000ee20000000a00 */
[----:B0-----:R-:W-:-:S04]  /*0760*/  @P1 IMAD.WIDE.U32 R10, R13, 0x4, R10 ;  /* 0x000000040d0a1825 */ /* 0x001fc800078e000a */
[C---:B------:R-:W-:Y:S01]  /*0770*/  @P1 IMAD R13, R21.reuse, R17, R0 ;  /* 0x00000011150d1224 */ /* 0x040fe200078e0200 */
[----:B------:R-:W-:Y:S01]  /*0780*/  @P1 IADD3 R21, PT, PT, R21, 0x2, RZ ;  /* 0x0000000215151810 */ /* 0x000fe20007ffe0ff */
[----:B------:R-:W4:Y:S01]  /*0790*/  @P1 LDG.E.CONSTANT R11, desc[UR4][R10.64] ;  /* 0x000000040a0b1981 */ /* 0x000f22000c1e9900 */
[----:B------:R-:W0:Y:S01]  /*07a0*/  LDC.64 R6, c[0x0][0x388] ;  /* 0x0000e200ff067b82 */ /* 0x000e220000000a00 */
[----:B-1----:R-:W-:Y:S01]  /*07b0*/  @P1 IMAD.WIDE R8, R13, 0x4, R8 ;  /* 0x000000040d081825 */ /* 0x002fe200078e0208 */
[----:B------:R-:W-:Y:S02]  /*07c0*/  @!P0 IADD3 R15, PT, PT, R20, R21, RZ ;  /* 0x00000015140f8210 */ /* 0x000fe40007ffe0ff */
[----:B--2---:R-:W-:Y:S01]  /*07d0*/  @P1 LEA R2, P2, R12, R2, 0x2 ;  /* 0x000000020c021211 */ /* 0x004fe200078410ff */
[----:B------:R-:W-:-:S03]  /*07e0*/  @!P0 IMAD R21, R21, R17, R0 ;  /* 0x0000001115158224 */ /* 0x000fc600078e0200 */
[----:B------:R-:W-:Y:S01]  /*07f0*/  @P1 LEA.HI.X R3, R12, R3, R14, 0x2, P2 ;  /* 0x000000030c031211 */ /* 0x000fe200010f140e */
[----:B------:R-:W-:Y:S01]  /*0800*/  @P1 IMAD.WIDE R12, R17, 0x4, R8 ;  /* 0x00000004110c1825 */ /* 0x000fe200078e0208 */
[----:B------:R-:W4:Y:S03]  /*0810*/  @P1 LDG.E.CONSTANT R14, desc[UR4][R8.64] ;  /* 0x00000004080e1981 */ /* 0x000f26000c1e9900 */
[----:B---3--:R-:W-:Y:S01]  /*0820*/  @!P0 IMAD.WIDE.U32 R4, R15, 0x4, R4 ;  /* 0x000000040f048825 */ /* 0x008fe200078e0004 */
[----:B------:R-:W2:Y:S04]  /*0830*/  @P1 LDG.E.CONSTANT R2, desc[UR4][R2.64+0x4] ;  /* 0x0000040402021981 */ /* 0x000ea8000c1e9900 */
[----:B------:R-:W2:Y:S01]  /*0840*/  @P1 LDG.E.CONSTANT R12, desc[UR4][R12.64] ;  /* 0x000000040c0c1981 */ /* 0x000ea2000c1e9900 */
[----:B0-----:R-:W-:-:S03]  /*0850*/  @!P0 IMAD.WIDE R6, R21, 0x4, R6 ;  /* 0x0000000415068825 */ /* 0x001fc600078e0206 */
[----:B------:R-:W3:Y:S04]  /*0860*/  @!P0 LDG.E.CONSTANT R5, desc[UR4][R4.64] ;  /* 0x0000000404058981 */ /* 0x000ee8000c1e9900 */
[----:B------:R-:W3:Y:S01]  /*0870*/  @!P0 LDG.E.CONSTANT R6, desc[UR4][R6.64] ;  /* 0x0000000406068981 */ /* 0x000ee2000c1e9900 */
[----:B----4-:R-:W-:-:S04]  /*0880*/  @P1 FFMA R11, R11, R14, R24 ;  /* 0x0000000e0b0b1223 */ /* 0x010fc80000000018 */
[----:B--2---:R-:W-:-:S04]  /*0890*/  @P1 FFMA R24, R2, R12, R11 ;  /* 0x0000000c02181223 */ /* 0x004fc8000000000b */
[----:B---3--:R-:W-:-:S07]  /*08a0*/  @!P0 FFMA R24, R5, R6, R24 ;  /* 0x0000000605188223 */ /* 0x008fce0000000018 */
.L_x_4:
[----:B------:R-:W0:Y:S01]  /*08b0*/  LDC.64 R2, c[0x0][0x390] ;  /* 0x0000e400ff027b82 */ /* 0x000e220000000a00 */
[----:B------:R-:W-:-:S04]  /*08c0*/  IMAD R17, R16, R17, R0 ;  /* 0x0000001110117224 */ /* 0x000fc800078e0200 */
[----:B0-----:R-:W-:-:S05]  /*08d0*/  IMAD.WIDE R2, R17, 0x4, R2 ;  /* 0x0000000411027825 */ /* 0x001fca00078e0202 */
[----:B------:R-:W-:Y:S01]  /*08e0*/  STG.E desc[UR4][R2.64], R24 ;  /* 0x0000001802007986 */ /* 0x000fe2000c101904 */
[----:B------:R-:W-:Y:S05]  /*08f0*/  EXIT ;  /* 0x000000000000794d */ /* 0x000fea0003800000 */
.L_x_8:
        /* <DEDUP_REMOVED lines=16> */
.L_x_10:


//--------------------- .nv.shared._Z23matmul_tiled_ref_kernelPKfS0_Pfiii --------------------------
	.section	.nv.shared._Z23matmul_tiled_ref_kernelPKfS0_Pfiii,"aw",@nobits
	.sectionflags	@""
	.align	4
.nv.shared._Z23matmul_tiled_ref_kernelPKfS0_Pfiii:
	.zero		3072


//--------------------- .nv.shared.reserved.0     --------------------------
	.section	.nv.shared.reserved.0,"aw",@nobits
	.weak		__nv_reservedSMEM_offset_0_alias
	.size		__nv_reservedSMEM_offset_0_alias, 0, 64
	.other		__nv_reservedSMEM_offset_0_alias,@"STO_CUDA_RESERVED_SHARED STV_DEFAULT"
__nv_reservedSMEM_offset_0_alias:
	.zero		0
	.zero		64


//--------------------- .nv.constant0._Z23matmul_tiled_ref_kernelPKfS0_Pfiii --------------------------
	.section	.nv.constant0._Z23matmul_tiled_ref_kernelPKfS0_Pfiii,"a",@progbits
	.sectionflags	@""
	.align	4
.nv.constant0._Z23matmul_tiled_ref_kernelPKfS0_Pfiii:
	.zero		932


//--------------------- .nv.constant0._Z19matmul_naive_kernelPKfS0_Pfiii --------------------------
	.section	.nv.constant0._Z19matmul_naive_kernelPKfS0_Pfiii,"a",@progbits
	.sectionflags	@""
	.align	4
.nv.constant0._Z19matmul_naive_kernelPKfS0_Pfiii:
	.zero		932


//--------------------- SYMBOLS --------------------------

	.type		.nv.reservedSmem.offset0,@object
	.size		.nv.reservedSmem.offset0,0x4
	.type		.nv.reservedSmem.cap,@object
	.size		.nv.reservedSmem.cap,0x4
